//
// Generated by NVIDIA NVVM Compiler
//
// Compiler Build ID: CL-36424714
// Cuda compilation tools, release 13.0, V13.0.88
// Based on NVVM 20.0.0
//

.version 9.0
.target sm_100
.address_size 64

	// .globl	_Z8pmlparamiiiP7pmlayer
.func  (.param .align 16 .b8 func_retval0[16]) __internal_trig_reduction_slowpathd
(
	.param .b64 __internal_trig_reduction_slowpathd_param_0
)
;
.global .align 8 .b8 __cudart_i2opi_d[144] = {8, 93, 141, 31, 177, 95, 251, 107, 234, 146, 82, 138, 247, 57, 7, 61, 123, 241, 229, 235, 199, 186, 39, 117, 45, 234, 95, 158, 102, 63, 70, 79, 183, 9, 203, 39, 207, 126, 54, 109, 31, 109, 10, 90, 139, 17, 47, 239, 15, 152, 5, 222, 255, 151, 248, 31, 59, 40, 249, 189, 139, 95, 132, 156, 244, 57, 83, 131, 57, 214, 145, 57, 65, 126, 95, 180, 38, 112, 156, 233, 132, 68, 187, 46, 245, 53, 130, 232, 62, 167, 41, 177, 28, 235, 29, 254, 28, 146, 209, 9, 234, 46, 73, 6, 224, 210, 77, 66, 58, 110, 36, 183, 97, 197, 187, 222, 171, 99, 81, 254, 65, 144, 67, 60, 153, 149, 98, 219, 192, 221, 52, 245, 209, 87, 39, 252, 41, 21, 68, 78, 110, 131, 249, 162};
.global .align 16 .b8 __cudart_sin_cos_coeffs[128] = {70, 210, 176, 44, 241, 229, 90, 190, 146, 227, 172, 105, 227, 29, 199, 62, 161, 98, 219, 25, 160, 1, 42, 191, 24, 8, 17, 17, 17, 17, 129, 63, 84, 85, 85, 85, 85, 85, 197, 191, 0, 0, 0, 0, 0, 0, 0, 0, 0, 0, 0, 0, 0, 0, 0, 0, 100, 129, 253, 32, 131, 255, 168, 189, 40, 133, 239, 193, 167, 238, 33, 62, 217, 230, 6, 142, 79, 126, 146, 190, 233, 188, 221, 25, 160, 1, 250, 62, 71, 93, 193, 22, 108, 193, 86, 191, 81, 85, 85, 85, 85, 85, 165, 63, 0, 0, 0, 0, 0, 0, 224, 191, 0, 0, 0, 0, 0, 0, 240, 63};

.visible .entry _Z8pmlparamiiiP7pmlayer(
	.param .u32 _Z8pmlparamiiiP7pmlayer_param_0,
	.param .u32 _Z8pmlparamiiiP7pmlayer_param_1,
	.param .u32 _Z8pmlparamiiiP7pmlayer_param_2,
	.param .u64 .ptr .align 1 _Z8pmlparamiiiP7pmlayer_param_3
)
{
	.reg .pred 	%p<3>;
	.reg .b32 	%r<17>;
	.reg .b32 	%f<12>;
	.reg .b64 	%rd<68>;
	.reg .b64 	%fd<16>;

	ld.param.u32 	%r7, [_Z8pmlparamiiiP7pmlayer_param_0];
	ld.param.u32 	%r8, [_Z8pmlparamiiiP7pmlayer_param_1];
	ld.param.u32 	%r9, [_Z8pmlparamiiiP7pmlayer_param_2];
	ld.param.u64 	%rd2, [_Z8pmlparamiiiP7pmlayer_param_3];
	mov.u32 	%r16, %tid.x;
	setp.ge.s32 	%p1, %r16, %r7;
	@%p1 bra 	$L__BB0_3;
	cvta.to.global.u64 	%rd1, %rd2;
	cvt.rn.f64.u32 	%fd1, %r7;
	add.s32 	%r2, %r9, -2;
	add.s32 	%r3, %r8, -2;
	mov.u32 	%r4, %ntid.x;
$L__BB0_2:
	sub.s32 	%r10, %r7, %r16;
	cvt.rn.f64.s32 	%fd2, %r10;
	mul.f64 	%fd3, %fd2, 0d3FD51EB851EB851F;
	div.rn.f64 	%fd4, %fd3, %fd1;
	mul.f64 	%fd5, %fd4, %fd2;
	div.rn.f64 	%fd6, %fd5, %fd1;
	mul.f64 	%fd7, %fd6, %fd2;
	div.rn.f64 	%fd8, %fd7, %fd1;
	cvt.rn.f32.f64 	%f1, %fd8;
	add.f64 	%fd9, %fd2, 0dBFE0000000000000;
	mul.f64 	%fd10, %fd9, 0d3FD51EB851EB851F;
	div.rn.f64 	%fd11, %fd10, %fd1;
	mul.f64 	%fd12, %fd9, %fd11;
	div.rn.f64 	%fd13, %fd12, %fd1;
	mul.f64 	%fd14, %fd9, %fd13;
	div.rn.f64 	%fd15, %fd14, %fd1;
	cvt.rn.f32.f64 	%f2, %fd15;
	ld.global.u64 	%rd3, [%rd1+24];
	cvta.to.global.u64 	%rd4, %rd3;
	sub.s32 	%r11, %r2, %r16;
	mul.wide.s32 	%rd5, %r11, 4;
	add.s64 	%rd6, %rd4, %rd5;
	st.global.f32 	[%rd6], %f2;
	ld.global.u64 	%rd7, [%rd1+24];
	cvta.to.global.u64 	%rd8, %rd7;
	mul.wide.s32 	%rd9, %r16, 4;
	add.s64 	%rd10, %rd8, %rd9;
	st.global.f32 	[%rd10], %f2;
	ld.global.u64 	%rd11, [%rd1];
	cvta.to.global.u64 	%rd12, %rd11;
	sub.s32 	%r12, %r3, %r16;
	mul.wide.s32 	%rd13, %r12, 4;
	add.s64 	%rd14, %rd12, %rd13;
	st.global.f32 	[%rd14], %f2;
	ld.global.u64 	%rd15, [%rd1];
	cvta.to.global.u64 	%rd16, %rd15;
	add.s64 	%rd17, %rd16, %rd9;
	st.global.f32 	[%rd17], %f2;
	add.f32 	%f3, %f2, 0f3F800000;
	rcp.rn.f32 	%f4, %f3;
	ld.global.u64 	%rd18, [%rd1+32];
	cvta.to.global.u64 	%rd19, %rd18;
	add.s64 	%rd20, %rd19, %rd5;
	st.global.f32 	[%rd20], %f4;
	ld.global.u64 	%rd21, [%rd1+32];
	cvta.to.global.u64 	%rd22, %rd21;
	add.s64 	%rd23, %rd22, %rd9;
	st.global.f32 	[%rd23], %f4;
	ld.global.u64 	%rd24, [%rd1+8];
	cvta.to.global.u64 	%rd25, %rd24;
	add.s64 	%rd26, %rd25, %rd13;
	st.global.f32 	[%rd26], %f4;
	ld.global.u64 	%rd27, [%rd1+8];
	cvta.to.global.u64 	%rd28, %rd27;
	add.s64 	%rd29, %rd28, %rd9;
	st.global.f32 	[%rd29], %f4;
	add.f32 	%f5, %f1, 0f3F800000;
	rcp.rn.f32 	%f6, %f5;
	ld.global.u64 	%rd30, [%rd1+64];
	cvta.to.global.u64 	%rd31, %rd30;
	not.b32 	%r13, %r16;
	add.s32 	%r14, %r9, %r13;
	mul.wide.s32 	%rd32, %r14, 4;
	add.s64 	%rd33, %rd31, %rd32;
	st.global.f32 	[%rd33], %f6;
	ld.global.u64 	%rd34, [%rd1+64];
	cvta.to.global.u64 	%rd35, %rd34;
	add.s64 	%rd36, %rd35, %rd9;
	st.global.f32 	[%rd36], %f6;
	ld.global.u64 	%rd37, [%rd1+48];
	cvta.to.global.u64 	%rd38, %rd37;
	add.s32 	%r15, %r8, %r13;
	mul.wide.s32 	%rd39, %r15, 4;
	add.s64 	%rd40, %rd38, %rd39;
	st.global.f32 	[%rd40], %f6;
	ld.global.u64 	%rd41, [%rd1+48];
	cvta.to.global.u64 	%rd42, %rd41;
	add.s64 	%rd43, %rd42, %rd9;
	st.global.f32 	[%rd43], %f6;
	mov.f32 	%f7, 0f3F800000;
	sub.f32 	%f8, %f7, %f2;
	div.rn.f32 	%f9, %f8, %f3;
	ld.global.u64 	%rd44, [%rd1+40];
	cvta.to.global.u64 	%rd45, %rd44;
	add.s64 	%rd46, %rd45, %rd5;
	st.global.f32 	[%rd46], %f9;
	ld.global.u64 	%rd47, [%rd1+40];
	cvta.to.global.u64 	%rd48, %rd47;
	add.s64 	%rd49, %rd48, %rd9;
	st.global.f32 	[%rd49], %f9;
	ld.global.u64 	%rd50, [%rd1+16];
	cvta.to.global.u64 	%rd51, %rd50;
	add.s64 	%rd52, %rd51, %rd13;
	st.global.f32 	[%rd52], %f9;
	ld.global.u64 	%rd53, [%rd1+16];
	cvta.to.global.u64 	%rd54, %rd53;
	add.s64 	%rd55, %rd54, %rd9;
	st.global.f32 	[%rd55], %f9;
	sub.f32 	%f10, %f7, %f1;
	div.rn.f32 	%f11, %f10, %f5;
	ld.global.u64 	%rd56, [%rd1+72];
	cvta.to.global.u64 	%rd57, %rd56;
	add.s64 	%rd58, %rd57, %rd32;
	st.global.f32 	[%rd58], %f11;
	ld.global.u64 	%rd59, [%rd1+72];
	cvta.to.global.u64 	%rd60, %rd59;
	add.s64 	%rd61, %rd60, %rd9;
	st.global.f32 	[%rd61], %f11;
	ld.global.u64 	%rd62, [%rd1+56];
	cvta.to.global.u64 	%rd63, %rd62;
	add.s64 	%rd64, %rd63, %rd39;
	st.global.f32 	[%rd64], %f11;
	ld.global.u64 	%rd65, [%rd1+56];
	cvta.to.global.u64 	%rd66, %rd65;
	add.s64 	%rd67, %rd66, %rd9;
	st.global.f32 	[%rd67], %f11;
	add.s32 	%r16, %r16, %r4;
	setp.lt.s32 	%p2, %r16, %r7;
	@%p2 bra 	$L__BB0_2;
$L__BB0_3:
	ret;

}
	// .globl	_Z6dfieldiiiP7pmlayerPfS1_S1_
.visible .entry _Z6dfieldiiiP7pmlayerPfS1_S1_(
	.param .u32 _Z6dfieldiiiP7pmlayerPfS1_S1__param_0,
	.param .u32 _Z6dfieldiiiP7pmlayerPfS1_S1__param_1,
	.param .u32 _Z6dfieldiiiP7pmlayerPfS1_S1__param_2,
	.param .u64 .ptr .align 1 _Z6dfieldiiiP7pmlayerPfS1_S1__param_3,
	.param .u64 .ptr .align 1 _Z6dfieldiiiP7pmlayerPfS1_S1__param_4,
	.param .u64 .ptr .align 1 _Z6dfieldiiiP7pmlayerPfS1_S1__param_5,
	.param .u64 .ptr .align 1 _Z6dfieldiiiP7pmlayerPfS1_S1__param_6
)
{
	.reg .pred 	%p<11>;
	.reg .b32 	%r<50>;
	.reg .b32 	%f<18>;
	.reg .b64 	%rd<31>;
	.reg .b64 	%fd<40>;

	ld.param.u32 	%r17, [_Z6dfieldiiiP7pmlayerPfS1_S1__param_1];
	ld.param.u32 	%r18, [_Z6dfieldiiiP7pmlayerPfS1_S1__param_2];
	ld.param.u64 	%rd5, [_Z6dfieldiiiP7pmlayerPfS1_S1__param_3];
	ld.param.u64 	%rd8, [_Z6dfieldiiiP7pmlayerPfS1_S1__param_4];
	ld.param.u64 	%rd6, [_Z6dfieldiiiP7pmlayerPfS1_S1__param_5];
	ld.param.u64 	%rd7, [_Z6dfieldiiiP7pmlayerPfS1_S1__param_6];
	cvta.to.global.u64 	%rd1, %rd8;
	mov.u32 	%r19, %ctaid.y;
	mov.u32 	%r1, %ntid.y;
	mov.u32 	%r20, %tid.y;
	mad.lo.s32 	%r2, %r19, %r1, %r20;
	add.s32 	%r47, %r2, 1;
	setp.ge.s32 	%p1, %r47, %r17;
	@%p1 bra 	$L__BB1_6;
	cvta.to.global.u64 	%rd2, %rd7;
	cvta.to.global.u64 	%rd3, %rd5;
	mov.u32 	%r21, %ctaid.x;
	mov.u32 	%r22, %ntid.x;
	mov.u32 	%r23, %tid.x;
	mad.lo.s32 	%r24, %r21, %r22, %r23;
	add.s32 	%r4, %r24, 1;
	mov.u32 	%r25, %nctaid.x;
	mul.lo.s32 	%r5, %r22, %r25;
	mov.u32 	%r26, %nctaid.y;
	mul.lo.s32 	%r6, %r1, %r26;
	cvta.to.global.u64 	%rd4, %rd6;
$L__BB1_2:
	setp.ge.s32 	%p2, %r4, %r18;
	@%p2 bra 	$L__BB1_5;
	mul.lo.s32 	%r8, %r47, %r18;
	mul.wide.s32 	%rd10, %r47, 4;
	mov.u32 	%r48, %r4;
$L__BB1_4:
	add.s32 	%r27, %r48, %r8;
	ld.global.u64 	%rd9, [%rd3+56];
	add.s64 	%rd11, %rd9, %rd10;
	ld.f32 	%f1, [%rd11];
	ld.global.u64 	%rd12, [%rd3+72];
	mul.wide.s32 	%rd13, %r48, 4;
	add.s64 	%rd14, %rd12, %rd13;
	ld.f32 	%f2, [%rd14];
	mul.f32 	%f3, %f1, %f2;
	mul.wide.s32 	%rd15, %r27, 4;
	add.s64 	%rd16, %rd1, %rd15;
	ld.global.f32 	%f4, [%rd16];
	mul.f32 	%f5, %f3, %f4;
	cvt.f64.f32 	%fd7, %f5;
	ld.global.u64 	%rd17, [%rd3+48];
	add.s64 	%rd18, %rd17, %rd10;
	ld.f32 	%f6, [%rd18];
	ld.global.u64 	%rd19, [%rd3+64];
	add.s64 	%rd20, %rd19, %rd13;
	ld.f32 	%f7, [%rd20];
	mul.f32 	%f8, %f6, %f7;
	cvt.f64.f32 	%fd8, %f8;
	mul.f64 	%fd9, %fd8, 0d3FE0000000000000;
	add.s64 	%rd21, %rd2, %rd15;
	ld.global.f32 	%f9, [%rd21];
	sub.s32 	%r28, %r27, %r18;
	mul.wide.s32 	%rd22, %r28, 4;
	add.s64 	%rd23, %rd2, %rd22;
	ld.global.f32 	%f10, [%rd23];
	sub.f32 	%f11, %f9, %f10;
	add.s64 	%rd24, %rd4, %rd15;
	ld.global.f32 	%f12, [%rd24];
	sub.f32 	%f13, %f11, %f12;
	ld.global.f32 	%f14, [%rd24+-4];
	add.f32 	%f15, %f13, %f14;
	cvt.f64.f32 	%fd10, %f15;
	fma.rn.f64 	%fd11, %fd9, %fd10, %fd7;
	cvt.rn.f32.f64 	%f16, %fd11;
	st.global.f32 	[%rd16], %f16;
	add.s32 	%r48, %r48, %r5;
	setp.lt.s32 	%p3, %r48, %r18;
	@%p3 bra 	$L__BB1_4;
$L__BB1_5:
	add.s32 	%r47, %r47, %r6;
	setp.lt.s32 	%p4, %r47, %r17;
	@%p4 bra 	$L__BB1_2;
$L__BB1_6:
	bar.sync 	0;
	shr.u32 	%r29, %r17, 31;
	add.s32 	%r30, %r17, %r29;
	shr.s32 	%r31, %r30, 1;
	add.s32 	%r32, %r31, -5;
	setp.ne.s32 	%p5, %r2, %r32;
	@%p5 bra 	$L__BB1_13;
	mov.u32 	%r33, %ctaid.x;
	mov.u32 	%r34, %ntid.x;
	mov.u32 	%r35, %tid.x;
	mad.lo.s32 	%r12, %r33, %r34, %r35;
	shr.u32 	%r36, %r18, 31;
	add.s32 	%r37, %r18, %r36;
	shr.s32 	%r38, %r37, 1;
	add.s32 	%r39, %r38, -5;
	setp.ne.s32 	%p6, %r12, %r39;
	@%p6 bra 	$L__BB1_13;
	ld.param.u32 	%r46, [_Z6dfieldiiiP7pmlayerPfS1_S1__param_0];
	cvt.rn.f64.s32 	%fd12, %r46;
	mul.f64 	%fd1, %fd12, 0d3FC41B2F6F69DA7E;
	abs.f64 	%fd2, %fd1;
	setp.neu.f64 	%p7, %fd2, 0d7FF0000000000000;
	@%p7 bra 	$L__BB1_10;
	mov.f64 	%fd18, 0d0000000000000000;
	mul.rn.f64 	%fd39, %fd1, %fd18;
	mov.b32 	%r49, 0;
	bra.uni 	$L__BB1_12;
$L__BB1_10:
	mul.f64 	%fd13, %fd1, 0d3FE45F306DC9C883;
	cvt.rni.s32.f64 	%r49, %fd13;
	cvt.rn.f64.s32 	%fd14, %r49;
	fma.rn.f64 	%fd15, %fd14, 0dBFF921FB54442D18, %fd1;
	fma.rn.f64 	%fd16, %fd14, 0dBC91A62633145C00, %fd15;
	fma.rn.f64 	%fd39, %fd14, 0dB97B839A252049C0, %fd16;
	setp.ltu.f64 	%p8, %fd2, 0d41E0000000000000;
	@%p8 bra 	$L__BB1_12;
	{ // callseq 0, 0
	.param .b64 param0;
	st.param.f64 	[param0], %fd1;
	.param .align 16 .b8 retval0[16];
	call.uni (retval0), 
	__internal_trig_reduction_slowpathd, 
	(
	param0
	);
	ld.param.f64 	%fd39, [retval0];
	ld.param.b32 	%r49, [retval0+8];
	} // callseq 0
$L__BB1_12:
	shl.b32 	%r42, %r49, 6;
	cvt.u64.u32 	%rd25, %r42;
	and.b64  	%rd26, %rd25, 64;
	mov.u64 	%rd27, __cudart_sin_cos_coeffs;
	add.s64 	%rd28, %rd27, %rd26;
	mul.rn.f64 	%fd19, %fd39, %fd39;
	and.b32  	%r43, %r49, 1;
	setp.eq.b32 	%p9, %r43, 1;
	selp.f64 	%fd20, 0dBDA8FF8320FD8164, 0d3DE5DB65F9785EBA, %p9;
	ld.global.nc.v2.f64 	{%fd21, %fd22}, [%rd28];
	fma.rn.f64 	%fd23, %fd20, %fd19, %fd21;
	fma.rn.f64 	%fd24, %fd23, %fd19, %fd22;
	ld.global.nc.v2.f64 	{%fd25, %fd26}, [%rd28+16];
	fma.rn.f64 	%fd27, %fd24, %fd19, %fd25;
	fma.rn.f64 	%fd28, %fd27, %fd19, %fd26;
	ld.global.nc.v2.f64 	{%fd29, %fd30}, [%rd28+32];
	fma.rn.f64 	%fd31, %fd28, %fd19, %fd29;
	fma.rn.f64 	%fd32, %fd31, %fd19, %fd30;
	fma.rn.f64 	%fd33, %fd32, %fd39, %fd39;
	fma.rn.f64 	%fd34, %fd32, %fd19, 0d3FF0000000000000;
	selp.f64 	%fd35, %fd34, %fd33, %p9;
	and.b32  	%r44, %r49, 2;
	setp.eq.s32 	%p10, %r44, 0;
	mov.f64 	%fd36, 0d0000000000000000;
	sub.f64 	%fd37, %fd36, %fd35;
	selp.f64 	%fd38, %fd35, %fd37, %p10;
	cvt.rn.f32.f64 	%f17, %fd38;
	mad.lo.s32 	%r45, %r18, %r2, %r12;
	mul.wide.s32 	%rd29, %r45, 4;
	add.s64 	%rd30, %rd1, %rd29;
	st.global.f32 	[%rd30], %f17;
$L__BB1_13:
	ret;

}
	// .globl	_Z6efieldiiPfS_S_
.visible .entry _Z6efieldiiPfS_S_(
	.param .u32 _Z6efieldiiPfS_S__param_0,
	.param .u32 _Z6efieldiiPfS_S__param_1,
	.param .u64 .ptr .align 1 _Z6efieldiiPfS_S__param_2,
	.param .u64 .ptr .align 1 _Z6efieldiiPfS_S__param_3,
	.param .u64 .ptr .align 1 _Z6efieldiiPfS_S__param_4
)
{
	.reg .pred 	%p<5>;
	.reg .b32 	%r<23>;
	.reg .b32 	%f<4>;
	.reg .b64 	%rd<11>;

	ld.param.u32 	%r11, [_Z6efieldiiPfS_S__param_0];
	ld.param.u32 	%r12, [_Z6efieldiiPfS_S__param_1];
	ld.param.u64 	%rd4, [_Z6efieldiiPfS_S__param_2];
	ld.param.u64 	%rd5, [_Z6efieldiiPfS_S__param_3];
	ld.param.u64 	%rd6, [_Z6efieldiiPfS_S__param_4];
	mov.u32 	%r13, %ctaid.y;
	mov.u32 	%r1, %ntid.y;
	mov.u32 	%r14, %tid.y;
	mad.lo.s32 	%r21, %r13, %r1, %r14;
	setp.ge.s32 	%p1, %r21, %r11;
	@%p1 bra 	$L__BB2_6;
	mov.u32 	%r15, %ctaid.x;
	mov.u32 	%r16, %ntid.x;
	mov.u32 	%r17, %tid.x;
	mad.lo.s32 	%r3, %r15, %r16, %r17;
	mov.u32 	%r18, %nctaid.x;
	mul.lo.s32 	%r4, %r16, %r18;
	mov.u32 	%r19, %nctaid.y;
	mul.lo.s32 	%r5, %r1, %r19;
	cvta.to.global.u64 	%rd1, %rd4;
	cvta.to.global.u64 	%rd2, %rd5;
	cvta.to.global.u64 	%rd3, %rd6;
$L__BB2_2:
	setp.ge.s32 	%p2, %r3, %r12;
	@%p2 bra 	$L__BB2_5;
	mul.lo.s32 	%r7, %r21, %r12;
	mov.u32 	%r22, %r3;
$L__BB2_4:
	add.s32 	%r20, %r22, %r7;
	mul.wide.s32 	%rd7, %r20, 4;
	add.s64 	%rd8, %rd1, %rd7;
	ld.global.f32 	%f1, [%rd8];
	add.s64 	%rd9, %rd2, %rd7;
	ld.global.f32 	%f2, [%rd9];
	mul.f32 	%f3, %f1, %f2;
	add.s64 	%rd10, %rd3, %rd7;
	st.global.f32 	[%rd10], %f3;
	add.s32 	%r22, %r22, %r4;
	setp.lt.s32 	%p3, %r22, %r12;
	@%p3 bra 	$L__BB2_4;
$L__BB2_5:
	add.s32 	%r21, %r21, %r5;
	setp.lt.s32 	%p4, %r21, %r11;
	@%p4 bra 	$L__BB2_2;
$L__BB2_6:
	ret;

}
	// .globl	_Z6hfieldiiP7pmlayerPfS1_S1_S1_S1_
.visible .entry _Z6hfieldiiP7pmlayerPfS1_S1_S1_S1_(
	.param .u32 _Z6hfieldiiP7pmlayerPfS1_S1_S1_S1__param_0,
	.param .u32 _Z6hfieldiiP7pmlayerPfS1_S1_S1_S1__param_1,
	.param .u64 .ptr .align 1 _Z6hfieldiiP7pmlayerPfS1_S1_S1_S1__param_2,
	.param .u64 .ptr .align 1 _Z6hfieldiiP7pmlayerPfS1_S1_S1_S1__param_3,
	.param .u64 .ptr .align 1 _Z6hfieldiiP7pmlayerPfS1_S1_S1_S1__param_4,
	.param .u64 .ptr .align 1 _Z6hfieldiiP7pmlayerPfS1_S1_S1_S1__param_5,
	.param .u64 .ptr .align 1 _Z6hfieldiiP7pmlayerPfS1_S1_S1_S1__param_6,
	.param .u64 .ptr .align 1 _Z6hfieldiiP7pmlayerPfS1_S1_S1_S1__param_7
)
{
	.reg .pred 	%p<5>;
	.reg .b32 	%r<25>;
	.reg .b32 	%f<31>;
	.reg .b64 	%rd<44>;
	.reg .b64 	%fd<22>;

	ld.param.u32 	%r12, [_Z6hfieldiiP7pmlayerPfS1_S1_S1_S1__param_0];
	ld.param.u32 	%r11, [_Z6hfieldiiP7pmlayerPfS1_S1_S1_S1__param_1];
	ld.param.u64 	%rd4, [_Z6hfieldiiP7pmlayerPfS1_S1_S1_S1__param_2];
	ld.param.u64 	%rd8, [_Z6hfieldiiP7pmlayerPfS1_S1_S1_S1__param_6];
	ld.param.u64 	%rd9, [_Z6hfieldiiP7pmlayerPfS1_S1_S1_S1__param_7];
	mov.u32 	%r13, %ctaid.y;
	mov.u32 	%r14, %ntid.y;
	mov.u32 	%r15, %tid.y;
	mad.lo.s32 	%r23, %r13, %r14, %r15;
	add.s32 	%r2, %r12, -1;
	setp.ge.s32 	%p1, %r23, %r2;
	@%p1 bra 	$L__BB3_6;
	cvta.to.global.u64 	%rd1, %rd4;
	mov.u32 	%r16, %ctaid.x;
	mov.u32 	%r17, %ntid.x;
	mov.u32 	%r18, %tid.x;
	mad.lo.s32 	%r3, %r16, %r17, %r18;
	add.s32 	%r4, %r11, -1;
	mov.u32 	%r19, %nctaid.x;
	mul.lo.s32 	%r5, %r17, %r19;
	cvta.to.global.u64 	%rd2, %rd8;
	cvta.to.global.u64 	%rd3, %rd9;
	mul.wide.s32 	%rd15, %r11, 4;
$L__BB3_2:
	setp.ge.s32 	%p2, %r3, %r4;
	@%p2 bra 	$L__BB3_5;
	mul.lo.s32 	%r7, %r23, %r11;
	mul.wide.s32 	%rd29, %r23, 4;
	mov.u32 	%r24, %r3;
$L__BB3_4:
	ld.param.u64 	%rd43, [_Z6hfieldiiP7pmlayerPfS1_S1_S1_S1__param_5];
	ld.param.u64 	%rd42, [_Z6hfieldiiP7pmlayerPfS1_S1_S1_S1__param_4];
	ld.param.u64 	%rd41, [_Z6hfieldiiP7pmlayerPfS1_S1_S1_S1__param_3];
	add.s32 	%r20, %r24, %r7;
	cvta.to.global.u64 	%rd10, %rd41;
	mul.wide.s32 	%rd11, %r20, 4;
	add.s64 	%rd12, %rd10, %rd11;
	ld.global.f32 	%f1, [%rd12];
	ld.global.f32 	%f2, [%rd12+4];
	sub.f32 	%f3, %f1, %f2;
	cvta.to.global.u64 	%rd13, %rd42;
	add.s64 	%rd14, %rd13, %rd11;
	ld.global.f32 	%f4, [%rd14];
	add.f32 	%f5, %f4, %f3;
	st.global.f32 	[%rd14], %f5;
	ld.global.f32 	%f6, [%rd12];
	add.s64 	%rd16, %rd12, %rd15;
	ld.global.f32 	%f7, [%rd16];
	sub.f32 	%f8, %f6, %f7;
	cvta.to.global.u64 	%rd17, %rd43;
	add.s64 	%rd18, %rd17, %rd11;
	ld.global.f32 	%f9, [%rd18];
	add.f32 	%f10, %f9, %f8;
	st.global.f32 	[%rd18], %f10;
	ld.global.u64 	%rd19, [%rd1+40];
	cvta.to.global.u64 	%rd20, %rd19;
	mul.wide.s32 	%rd21, %r24, 4;
	add.s64 	%rd22, %rd20, %rd21;
	ld.global.f32 	%f11, [%rd22];
	add.s64 	%rd23, %rd2, %rd11;
	ld.global.f32 	%f12, [%rd23];
	mul.f32 	%f13, %f11, %f12;
	cvt.f64.f32 	%fd1, %f13;
	ld.global.u64 	%rd24, [%rd1+32];
	cvta.to.global.u64 	%rd25, %rd24;
	add.s64 	%rd26, %rd25, %rd21;
	ld.global.f32 	%f14, [%rd26];
	cvt.f64.f32 	%fd2, %f14;
	ld.global.f32 	%f15, [%rd12];
	cvt.f64.f32 	%fd3, %f15;
	mul.f64 	%fd4, %fd3, 0d3FE0000000000000;
	ld.global.f32 	%f16, [%rd12+4];
	cvt.f64.f32 	%fd5, %f16;
	mul.f64 	%fd6, %fd5, 0d3FE0000000000000;
	sub.f64 	%fd7, %fd4, %fd6;
	ld.global.u64 	%rd27, [%rd1];
	cvta.to.global.u64 	%rd28, %rd27;
	add.s64 	%rd30, %rd28, %rd29;
	ld.global.f32 	%f17, [%rd30];
	ld.global.f32 	%f18, [%rd14];
	mul.f32 	%f19, %f17, %f18;
	cvt.f64.f32 	%fd8, %f19;
	add.f64 	%fd9, %fd7, %fd8;
	fma.rn.f64 	%fd10, %fd9, %fd2, %fd1;
	cvt.rn.f32.f64 	%f20, %fd10;
	st.global.f32 	[%rd23], %f20;
	ld.global.u64 	%rd31, [%rd1+16];
	cvta.to.global.u64 	%rd32, %rd31;
	add.s64 	%rd33, %rd32, %rd29;
	ld.global.f32 	%f21, [%rd33];
	add.s64 	%rd34, %rd3, %rd11;
	ld.global.f32 	%f22, [%rd34];
	mul.f32 	%f23, %f21, %f22;
	cvt.f64.f32 	%fd11, %f23;
	ld.global.u64 	%rd35, [%rd1+8];
	cvta.to.global.u64 	%rd36, %rd35;
	add.s64 	%rd37, %rd36, %rd29;
	ld.global.f32 	%f24, [%rd37];
	cvt.f64.f32 	%fd12, %f24;
	ld.global.f32 	%f25, [%rd12];
	cvt.f64.f32 	%fd13, %f25;
	mul.f64 	%fd14, %fd13, 0d3FE0000000000000;
	ld.global.f32 	%f26, [%rd16];
	cvt.f64.f32 	%fd15, %f26;
	mul.f64 	%fd16, %fd15, 0d3FE0000000000000;
	sub.f64 	%fd17, %fd14, %fd16;
	ld.global.u64 	%rd38, [%rd1+24];
	cvta.to.global.u64 	%rd39, %rd38;
	add.s64 	%rd40, %rd39, %rd21;
	ld.global.f32 	%f27, [%rd40];
	ld.global.f32 	%f28, [%rd18];
	mul.f32 	%f29, %f27, %f28;
	cvt.f64.f32 	%fd18, %f29;
	add.f64 	%fd19, %fd17, %fd18;
	mul.f64 	%fd20, %fd19, %fd12;
	sub.f64 	%fd21, %fd11, %fd20;
	cvt.rn.f32.f64 	%f30, %fd21;
	st.global.f32 	[%rd34], %f30;
	add.s32 	%r24, %r24, %r5;
	setp.lt.s32 	%p3, %r24, %r4;
	@%p3 bra 	$L__BB3_4;
$L__BB3_5:
	mov.u32 	%r21, %ntid.y;
	mov.u32 	%r22, %nctaid.y;
	mad.lo.s32 	%r23, %r21, %r22, %r23;
	setp.lt.s32 	%p4, %r23, %r2;
	@%p4 bra 	$L__BB3_2;
$L__BB3_6:
	ret;

}
.func  (.param .align 16 .b8 func_retval0[16]) __internal_trig_reduction_slowpathd(
	.param .b64 __internal_trig_reduction_slowpathd_param_0
)
{
	.local .align 8 .b8 	__local_depot4[40];
	.reg .b64 	%SP;
	.reg .b64 	%SPL;
	.reg .pred 	%p<10>;
	.reg .b32 	%r<47>;
	.reg .b64 	%rd<74>;
	.reg .b64 	%fd<5>;

	mov.u64 	%SPL, __local_depot4;
	ld.param.f64 	%fd4, [__internal_trig_reduction_slowpathd_param_0];
	add.u64 	%rd1, %SPL, 0;
	{
	.reg .b32 %temp; 
	mov.b64 	{%temp, %r1}, %fd4;
	}
	shr.u32 	%r2, %r1, 20;
	and.b32  	%r3, %r2, 2047;
	setp.eq.s32 	%p1, %r3, 2047;
	mov.b32 	%r46, 0;
	@%p1 bra 	$L__BB4_9;
	add.s32 	%r20, %r3, -1024;
	mov.b64 	%rd20, %fd4;
	shl.b64 	%rd2, %rd20, 11;
	shr.u32 	%r4, %r20, 6;
	sub.s32 	%r45, 15, %r4;
	sub.s32 	%r21, 19, %r4;
	setp.lt.u32 	%p2, %r20, 128;
	selp.b32 	%r6, 18, %r21, %p2;
	setp.ge.s32 	%p3, %r45, %r6;
	mov.b64 	%rd70, 0;
	@%p3 bra 	$L__BB4_4;
	add.s32 	%r23, %r6, %r4;
	neg.s32 	%r43, %r23;
	or.b64  	%rd3, %rd2, -9223372036854775808;
	mov.b64 	%rd70, 0;
	mov.b32 	%r42, 0;
	mov.u64 	%rd25, __cudart_i2opi_d;
	mov.u32 	%r44, %r45;
$L__BB4_3:
	.pragma "nounroll";
	mul.wide.s32 	%rd22, %r42, 8;
	add.s64 	%rd23, %rd1, %rd22;
	mul.wide.s32 	%rd24, %r44, 8;
	add.s64 	%rd26, %rd25, %rd24;
	ld.global.nc.u64 	%rd27, [%rd26];
	{
	.reg .u32 %r0, %r1, %r2, %r3, %alo, %ahi, %blo, %bhi, %clo, %chi;
	mov.b64 	{%alo,%ahi}, %rd27;
	mov.b64 	{%blo,%bhi}, %rd3;
	mov.b64 	{%clo,%chi}, %rd70;
	mad.lo.cc.u32 	%r0, %alo, %blo, %clo;
	madc.hi.cc.u32 	%r1, %alo, %blo, %chi;
	madc.hi.u32 	%r2, %alo, %bhi, 0;
	mad.lo.cc.u32 	%r1, %alo, %bhi, %r1;
	madc.hi.cc.u32 	%r2, %ahi, %blo, %r2;
	madc.hi.u32 	%r3, %ahi, %bhi, 0;
	mad.lo.cc.u32 	%r1, %ahi, %blo, %r1;
	madc.lo.cc.u32 	%r2, %ahi, %bhi, %r2;
	addc.u32 	%r3, %r3, 0;
	mov.b64 	%rd28, {%r0,%r1};
	mov.b64 	%rd70, {%r2,%r3};
	}
	st.local.u64 	[%rd23], %rd28;
	add.s32 	%r44, %r44, 1;
	add.s32 	%r43, %r43, 1;
	add.s32 	%r42, %r42, 1;
	setp.ne.s32 	%p4, %r43, -15;
	mov.u32 	%r45, %r6;
	@%p4 bra 	$L__BB4_3;
$L__BB4_4:
	cvt.s64.s32 	%rd29, %r45;
	cvt.u64.u32 	%rd30, %r4;
	add.s64 	%rd31, %rd30, %rd29;
	shl.b64 	%rd32, %rd31, 3;
	add.s64 	%rd33, %rd1, %rd32;
	st.local.u64 	[%rd33+-120], %rd70;
	and.b32  	%r15, %r2, 63;
	ld.local.u64 	%rd72, [%rd1+16];
	ld.local.u64 	%rd71, [%rd1+24];
	setp.eq.s32 	%p5, %r15, 0;
	@%p5 bra 	$L__BB4_6;
	shl.b64 	%rd34, %rd71, %r15;
	shr.u64 	%rd35, %rd72, 1;
	xor.b32  	%r24, %r15, 63;
	shr.u64 	%rd36, %rd35, %r24;
	or.b64  	%rd71, %rd34, %rd36;
	ld.local.u64 	%rd37, [%rd1+8];
	shl.b64 	%rd38, %rd72, %r15;
	shr.u64 	%rd39, %rd37, 1;
	shr.u64 	%rd40, %rd39, %r24;
	or.b64  	%rd72, %rd38, %rd40;
$L__BB4_6:
	and.b32  	%r25, %r1, -2147483648;
	shr.u64 	%rd41, %rd71, 62;
	cvt.u32.u64 	%r26, %rd41;
	mov.b64 	{%r27, %r28}, %rd71;
	mov.b64 	{%r29, %r30}, %rd72;
	shf.l.wrap.b32 	%r31, %r30, %r27, 2;
	shf.l.wrap.b32 	%r32, %r27, %r28, 2;
	mov.b64 	%rd42, {%r31, %r32};
	shl.b64 	%rd43, %rd72, 2;
	shr.u64 	%rd44, %rd42, 63;
	cvt.u32.u64 	%r33, %rd44;
	add.s32 	%r34, %r33, %r26;
	setp.eq.s32 	%p6, %r25, 0;
	neg.s32 	%r35, %r34;
	selp.b32 	%r46, %r34, %r35, %p6;
	setp.gt.s64 	%p7, %rd42, -1;
	mov.b64 	%rd45, 0;
	{
	.reg .u32 %r0, %r1, %r2, %r3, %a0, %a1, %a2, %a3, %b0, %b1, %b2, %b3;
	mov.b64 	{%a0,%a1}, %rd45;
	mov.b64 	{%a2,%a3}, %rd45;
	mov.b64 	{%b0,%b1}, %rd43;
	mov.b64 	{%b2,%b3}, %rd42;
	sub.cc.u32 	%r0, %a0, %b0;
	subc.cc.u32 	%r1, %a1, %b1;
	subc.cc.u32 	%r2, %a2, %b2;
	subc.u32 	%r3, %a3, %b3;
	mov.b64 	%rd46, {%r0,%r1};
	mov.b64 	%rd47, {%r2,%r3};
	}
	xor.b32  	%r36, %r25, -2147483648;
	selp.b64 	%rd73, %rd42, %rd47, %p7;
	selp.b64 	%rd14, %rd43, %rd46, %p7;
	selp.b32 	%r17, %r25, %r36, %p7;
	clz.b64 	%r37, %rd73;
	cvt.u64.u32 	%rd15, %r37;
	setp.eq.s32 	%p8, %r37, 0;
	@%p8 bra 	$L__BB4_8;
	cvt.u32.u64 	%r38, %rd15;
	and.b32  	%r39, %r38, 63;
	shl.b64 	%rd48, %rd73, %r39;
	shr.u64 	%rd49, %rd14, 1;
	not.b32 	%r40, %r38;
	and.b32  	%r41, %r40, 63;
	shr.u64 	%rd50, %rd49, %r41;
	or.b64  	%rd73, %rd48, %rd50;
$L__BB4_8:
	mov.b64 	%rd51, -3958705157555305931;
	{
	.reg .u32 %r0, %r1, %r2, %r3, %alo, %ahi, %blo, %bhi;
	mov.b64 	{%alo,%ahi}, %rd73;
	mov.b64 	{%blo,%bhi}, %rd51;
	mul.lo.u32 	%r0, %alo, %blo;
	mul.hi.u32 	%r1, %alo, %blo;
	mad.lo.cc.u32 	%r1, %alo, %bhi, %r1;
	madc.hi.u32 	%r2, %alo, %bhi, 0;
	mad.lo.cc.u32 	%r1, %ahi, %blo, %r1;
	madc.hi.cc.u32 	%r2, %ahi, %blo, %r2;
	madc.hi.u32 	%r3, %ahi, %bhi, 0;
	mad.lo.cc.u32 	%r2, %ahi, %bhi, %r2;
	addc.u32 	%r3, %r3, 0;
	mov.b64 	%rd52, {%r0,%r1};
	mov.b64 	%rd53, {%r2,%r3};
	}
	setp.gt.s64 	%p9, %rd53, 0;
	{
	.reg .u32 %r0, %r1, %r2, %r3, %a0, %a1, %a2, %a3, %b0, %b1, %b2, %b3;
	mov.b64 	{%a0,%a1}, %rd52;
	mov.b64 	{%a2,%a3}, %rd53;
	mov.b64 	{%b0,%b1}, %rd52;
	mov.b64 	{%b2,%b3}, %rd53;
	add.cc.u32 	%r0, %a0, %b0;
	addc.cc.u32 	%r1, %a1, %b1;
	addc.cc.u32 	%r2, %a2, %b2;
	addc.u32 	%r3, %a3, %b3;
	mov.b64 	%rd54, {%r0,%r1};
	mov.b64 	%rd55, {%r2,%r3};
	}
	selp.b64 	%rd56, %rd55, %rd53, %p9;
	selp.s64 	%rd57, -1, 0, %p9;
	sub.s64 	%rd58, %rd57, %rd15;
	cvt.u64.u32 	%rd59, %r17;
	shl.b64 	%rd60, %rd59, 32;
	add.s64 	%rd61, %rd56, 1;
	shr.u64 	%rd62, %rd61, 10;
	add.s64 	%rd63, %rd62, 1;
	shr.u64 	%rd64, %rd63, 1;
	shl.b64 	%rd65, %rd58, 52;
	add.s64 	%rd66, %rd65, %rd64;
	add.s64 	%rd67, %rd66, 4602678819172646912;
	or.b64  	%rd68, %rd67, %rd60;
	mov.b64 	%fd4, %rd68;
$L__BB4_9:
	st.param.f64 	[func_retval0], %fd4;
	st.param.b32 	[func_retval0+8], %r46;
	ret;

}


// ===== COMPILED SASS (sm_100) =====

	.target	sm_100

	.elftype	@"ET_EXEC"


//--------------------- .note.nv.tkinfo           --------------------------
	.section	.note.nv.tkinfo,"",@"SHT_NOTE"
	.sectionflags	@"SHF_NOTE_NV_TKINFO"
	.tkinfo
        /*0018*/ 	.word	0x00000002
        /*0030*/ 	.string	""
        /*0030*/ 	.string	"ptxas"
        /*0030*/ 	.string	"Cuda compilation tools, release 13.0, V13.0.88"
        /*0030*/ 	.string	"Build cuda_13.0.r13.0/compiler.36424714_0"
        /*0030*/ 	.string	"-arch sm_100 -m 64 "



//--------------------- .note.nv.cuinfo           --------------------------
	.section	.note.nv.cuinfo,"",@"SHT_NOTE"
	.sectionflags	@"SHF_NOTE_NV_CUINFO"
        /*0018*/ 	.short	0x0002
        /*001a*/ 	.short	0x0064
        /*001c*/ 	.short	0x0082
	.zero		2


//--------------------- .nv.info                  --------------------------
	.section	.nv.info,"",@"SHT_CUDA_INFO"
	.align	4


	//----- nvinfo : EIATTR_REGCOUNT
	.align		4
        /*0000*/ 	.byte	0x04, 0x2f
        /*0002*/ 	.short	(.L_3 - .L_2)
	.align		4
.L_2:
        /*0004*/ 	.word	index@(_Z8pmlparamiiiP7pmlayer)
        /*0008*/ 	.word	0x00000020


	//----- nvinfo : EIATTR_FRAME_SIZE
	.align		4
.L_3:
        /*000c*/ 	.byte	0x04, 0x11
        /*000e*/ 	.short	(.L_5 - .L_4)
	.align		4
.L_4:
        /*0010*/ 	.word	index@($__internal_2_$__cuda_sm3x_div_rn_noftz_f32_slowpath)
        /*0014*/ 	.word	0x00000000


	//----- nvinfo : EIATTR_FRAME_SIZE
	.align		4
.L_5:
        /*0018*/ 	.byte	0x04, 0x11
        /*001a*/ 	.short	(.L_7 - .L_6)
	.align		4
.L_6:
        /*001c*/ 	.word	index@($__internal_1_$__cuda_sm20_rcp_rn_f32_slowpath)
        /*0020*/ 	.word	0x00000000


	//----- nvinfo : EIATTR_FRAME_SIZE
	.align		4
.L_7:
        /*0024*/ 	.byte	0x04, 0x11
        /*0026*/ 	.short	(.L_9 - .L_8)
	.align		4
.L_8:
        /*0028*/ 	.word	index@($__internal_0_$__cuda_sm20_div_rn_f64_full)
        /*002c*/ 	.word	0x00000000


	//----- nvinfo : EIATTR_FRAME_SIZE
	.align		4
.L_9:
        /*0030*/ 	.byte	0x04, 0x11
        /*0032*/ 	.short	(.L_11 - .L_10)
	.align		4
.L_10:
        /*0034*/ 	.word	index@(_Z8pmlparamiiiP7pmlayer)
        /*0038*/ 	.word	0x00000000


	//----- nvinfo : EIATTR_REGCOUNT
	.align		4
.L_11:
        /*003c*/ 	.byte	0x04, 0x2f
        /*003e*/ 	.short	(.L_13 - .L_12)
	.align		4
.L_12:
        /*0040*/ 	.word	index@(_Z6dfieldiiiP7pmlayerPfS1_S1_)
        /*0044*/ 	.word	0x00000020


	//----- nvinfo : EIATTR_FRAME_SIZE
	.align		4
.L_13:
        /*0048*/ 	.byte	0x04, 0x11
        /*004a*/ 	.short	(.L_15 - .L_14)
	.align		4
.L_14:
        /*004c*/ 	.word	index@($_Z6dfieldiiiP7pmlayerPfS1_S1_$__internal_trig_reduction_slowpathd)
        /*0050*/ 	.word	0x00000028


	//----- nvinfo : EIATTR_FRAME_SIZE
	.align		4
.L_15:
        /*0054*/ 	.byte	0x04, 0x11
        /*0056*/ 	.short	(.L_17 - .L_16)
	.align		4
.L_16:
        /*0058*/ 	.word	index@(_Z6dfieldiiiP7pmlayerPfS1_S1_)
        /*005c*/ 	.word	0x00000028


	//----- nvinfo : EIATTR_REGCOUNT
	.align		4
.L_17:
        /*0060*/ 	.byte	0x04, 0x2f
        /*0062*/ 	.short	(.L_19 - .L_18)
	.align		4
.L_18:
        /*0064*/ 	.word	index@(_Z6efieldiiPfS_S_)
        /*0068*/ 	.word	0x00000018


	//----- nvinfo : EIATTR_FRAME_SIZE
	.align		4
.L_19:
        /*006c*/ 	.byte	0x04, 0x11
        /*006e*/ 	.short	(.L_21 - .L_20)
	.align		4
.L_20:
        /*0070*/ 	.word	index@(_Z6efieldiiPfS_S_)
        /*0074*/ 	.word	0x00000000


	//----- nvinfo : EIATTR_REGCOUNT
	.align		4
.L_21:
        /*0078*/ 	.byte	0x04, 0x2f
        /*007a*/ 	.short	(.L_23 - .L_22)
	.align		4
.L_22:
        /*007c*/ 	.word	index@(_Z6hfieldiiP7pmlayerPfS1_S1_S1_S1_)
        /*0080*/ 	.word	0x00000020


	//----- nvinfo : EIATTR_FRAME_SIZE
	.align		4
.L_23:
        /*0084*/ 	.byte	0x04, 0x11
        /*0086*/ 	.short	(.L_25 - .L_24)
	.align		4
.L_24:
        /*0088*/ 	.word	index@(_Z6hfieldiiP7pmlayerPfS1_S1_S1_S1_)
        /*008c*/ 	.word	0x00000000


	//----- nvinfo : EIATTR_MIN_STACK_SIZE
	.align		4
.L_25:
        /*0090*/ 	.byte	0x04, 0x12
        /*0092*/ 	.short	(.L_27 - .L_26)
	.align		4
.L_26:
        /*0094*/ 	.word	index@(_Z6hfieldiiP7pmlayerPfS1_S1_S1_S1_)
        /*0098*/ 	.word	0x00000000


	//----- nvinfo : EIATTR_MIN_STACK_SIZE
	.align		4
.L_27:
        /*009c*/ 	.byte	0x04, 0x12
        /*009e*/ 	.short	(.L_29 - .L_28)
	.align		4
.L_28:
        /*00a0*/ 	.word	index@(_Z6efieldiiPfS_S_)
        /*00a4*/ 	.word	0x00000000


	//----- nvinfo : EIATTR_MIN_STACK_SIZE
	.align		4
.L_29:
        /*00a8*/ 	.byte	0x04, 0x12
        /*00aa*/ 	.short	(.L_31 - .L_30)
	.align		4
.L_30:
        /*00ac*/ 	.word	index@(_Z6dfieldiiiP7pmlayerPfS1_S1_)
        /*00b0*/ 	.word	0x00000028


	//----- nvinfo : EIATTR_MIN_STACK_SIZE
	.align		4
.L_31:
        /*00b4*/ 	.byte	0x04, 0x12
        /*00b6*/ 	.short	(.L_33 - .L_32)
	.align		4
.L_32:
        /*00b8*/ 	.word	index@(_Z8pmlparamiiiP7pmlayer)
        /*00bc*/ 	.word	0x00000000
.L_33:


//--------------------- .nv.compat                --------------------------
	.section	.nv.compat,"",@"SHT_CUDA_COMPAT_INFO"
	.align	4
        /*0000*/ 	.byte	0x02, 0x09, 0x00, 0x00, 0x02, 0x02, 0x01, 0x00, 0x02, 0x05, 0x05, 0x00, 0x03, 0x07, 0x01, 0x01
        /*0010*/ 	.byte	0x02, 0x03, 0x00, 0x00, 0x02, 0x06, 0x01, 0x00, 0x04, 0x0b, 0x08, 0x00, 0x01, 0x00, 0x00, 0x00
        /*0020*/ 	.byte	0x00, 0x00, 0x00, 0x00


//--------------------- .nv.info._Z6hfieldiiP7pmlayerPfS1_S1_S1_S1_ --------------------------
	.section	.nv.info._Z6hfieldiiP7pmlayerPfS1_S1_S1_S1_,"",@"SHT_CUDA_INFO"
	.sectionflags	@""
	.align	4


	//----- nvinfo : EIATTR_CUDA_API_VERSION
	.align		4
        /*0000*/ 	.byte	0x04, 0x37
        /*0002*/ 	.short	(.L_35 - .L_34)
.L_34:
        /*0004*/ 	.word	0x00000082


	//----- nvinfo : EIATTR_KPARAM_INFO
	.align		4
.L_35:
        /*0008*/ 	.byte	0x04, 0x17
        /*000a*/ 	.short	(.L_37 - .L_36)
.L_36:
        /*000c*/ 	.word	0x00000000
        /*0010*/ 	.short	0x0007
        /*0012*/ 	.short	0x0030
        /*0014*/ 	.byte	0x00, 0xf5, 0x21, 0x00


	//----- nvinfo : EIATTR_KPARAM_INFO
	.align		4
.L_37:
        /*0018*/ 	.byte	0x04, 0x17
        /*001a*/ 	.short	(.L_39 - .L_38)
.L_38:
        /*001c*/ 	.word	0x00000000
        /*0020*/ 	.short	0x0006
        /*0022*/ 	.short	0x0028
        /*0024*/ 	.byte	0x00, 0xf5, 0x21, 0x00


	//----- nvinfo : EIATTR_KPARAM_INFO
	.align		4
.L_39:
        /*0028*/ 	.byte	0x04, 0x17
        /*002a*/ 	.short	(.L_41 - .L_40)
.L_40:
        /*002c*/ 	.word	0x00000000
        /*0030*/ 	.short	0x0005
        /*0032*/ 	.short	0x0020
        /*0034*/ 	.byte	0x00, 0xf5, 0x21, 0x00


	//----- nvinfo : EIATTR_KPARAM_INFO
	.align		4
.L_41:
        /*0038*/ 	.byte	0x04, 0x17
        /*003a*/ 	.short	(.L_43 - .L_42)
.L_42:
        /*003c*/ 	.word	0x00000000
        /*0040*/ 	.short	0x0004
        /*0042*/ 	.short	0x0018
        /*0044*/ 	.byte	0x00, 0xf5, 0x21, 0x00


	//----- nvinfo : EIATTR_KPARAM_INFO
	.align		4
.L_43:
        /*0048*/ 	.byte	0x04, 0x17
        /*004a*/ 	.short	(.L_45 - .L_44)
.L_44:
        /*004c*/ 	.word	0x00000000
        /*0050*/ 	.short	0x0003
        /*0052*/ 	.short	0x0010
        /*0054*/ 	.byte	0x00, 0xf5, 0x21, 0x00


	//----- nvinfo : EIATTR_KPARAM_INFO
	.align		4
.L_45:
        /*0058*/ 	.byte	0x04, 0x17
        /*005a*/ 	.short	(.L_47 - .L_46)
.L_46:
        /*005c*/ 	.word	0x00000000
        /*0060*/ 	.short	0x0002
        /*0062*/ 	.short	0x0008
        /*0064*/ 	.byte	0x00, 0xf5, 0x21, 0x00


	//----- nvinfo : EIATTR_KPARAM_INFO
	.align		4
.L_47:
        /*0068*/ 	.byte	0x04, 0x17
        /*006a*/ 	.short	(.L_49 - .L_48)
.L_48:
        /*006c*/ 	.word	0x00000000
        /*0070*/ 	.short	0x0001
        /*0072*/ 	.short	0x0004
        /*0074*/ 	.byte	0x00, 0xf0, 0x11, 0x00


	//----- nvinfo : EIATTR_KPARAM_INFO
	.align		4
.L_49:
        /*0078*/ 	.byte	0x04, 0x17
        /*007a*/ 	.short	(.L_51 - .L_50)
.L_50:
        /*007c*/ 	.word	0x00000000
        /*0080*/ 	.short	0x0000
        /*0082*/ 	.short	0x0000
        /*0084*/ 	.byte	0x00, 0xf0, 0x11, 0x00


	//----- nvinfo : EIATTR_SPARSE_MMA_MASK
	.align		4
.L_51:
        /*0088*/ 	.byte	0x03, 0x50
        /*008a*/ 	.short	0x0000


	//----- nvinfo : EIATTR_MAXREG_COUNT
	.align		4
        /*008c*/ 	.byte	0x03, 0x1b
        /*008e*/ 	.short	0x00ff


	//----- nvinfo : EIATTR_MERCURY_ISA_VERSION
	.align		4
        /*0090*/ 	.byte	0x03, 0x5f
        /*0092*/ 	.short	0x0101


	//----- nvinfo : EIATTR_VRC_CTA_INIT_COUNT
	.align		4
        /*0094*/ 	.byte	0x02, 0x4a
	.zero		1
	.zero		1


	//----- nvinfo : EIATTR_EXIT_INSTR_OFFSETS
	.align		4
        /*0098*/ 	.byte	0x04, 0x1c
        /*009a*/ 	.short	(.L_53 - .L_52)


	//   ....[0]....
.L_52:
        /*009c*/ 	.word	0x00000080


	//   ....[1]....
        /*00a0*/ 	.word	0x000006d0


	//----- nvinfo : EIATTR_CRS_STACK_SIZE
	.align		4
.L_53:
        /*00a4*/ 	.byte	0x04, 0x1e
        /*00a6*/ 	.short	(.L_55 - .L_54)
.L_54:
        /*00a8*/ 	.word	0x00000000


	//----- nvinfo : EIATTR_CBANK_PARAM_SIZE
	.align		4
.L_55:
        /*00ac*/ 	.byte	0x03, 0x19
        /*00ae*/ 	.short	0x0038


	//----- nvinfo : EIATTR_PARAM_CBANK
	.align		4
        /*00b0*/ 	.byte	0x04, 0x0a
        /*00b2*/ 	.short	(.L_57 - .L_56)
	.align		4
.L_56:
        /*00b4*/ 	.word	index@(.nv.constant0._Z6hfieldiiP7pmlayerPfS1_S1_S1_S1_)
        /*00b8*/ 	.short	0x0380
        /*00ba*/ 	.short	0x0038


	//----- nvinfo : EIATTR_SW_WAR
	.align		4
.L_57:
        /*00bc*/ 	.byte	0x04, 0x36
        /*00be*/ 	.short	(.L_59 - .L_58)
.L_58:
        /*00c0*/ 	.word	0x00000008
.L_59:


//--------------------- .nv.info._Z6efieldiiPfS_S_ --------------------------
	.section	.nv.info._Z6efieldiiPfS_S_,"",@"SHT_CUDA_INFO"
	.sectionflags	@""
	.align	4


	//----- nvinfo : EIATTR_CUDA_API_VERSION
	.align		4
        /*0000*/ 	.byte	0x04, 0x37
        /*0002*/ 	.short	(.L_61 - .L_60)
.L_60:
        /*0004*/ 	.word	0x00000082


	//----- nvinfo : EIATTR_KPARAM_INFO
	.align		4
.L_61:
        /*0008*/ 	.byte	0x04, 0x17
        /*000a*/ 	.short	(.L_63 - .L_62)
.L_62:
        /*000c*/ 	.word	0x00000000
        /*0010*/ 	.short	0x0004
        /*0012*/ 	.short	0x0018
        /*0014*/ 	.byte	0x00, 0xf5, 0x21, 0x00


	//----- nvinfo : EIATTR_KPARAM_INFO
	.align		4
.L_63:
        /*0018*/ 	.byte	0x04, 0x17
        /*001a*/ 	.short	(.L_65 - .L_64)
.L_64:
        /*001c*/ 	.word	0x00000000
        /*0020*/ 	.short	0x0003
        /*0022*/ 	.short	0x0010
        /*0024*/ 	.byte	0x00, 0xf5, 0x21, 0x00


	//----- nvinfo : EIATTR_KPARAM_INFO
	.align		4
.L_65:
        /*0028*/ 	.byte	0x04, 0x17
        /*002a*/ 	.short	(.L_67 - .L_66)
.L_66:
        /*002c*/ 	.word	0x00000000
        /*0030*/ 	.short	0x0002
        /*0032*/ 	.short	0x0008
        /*0034*/ 	.byte	0x00, 0xf5, 0x21, 0x00


	//----- nvinfo : EIATTR_KPARAM_INFO
	.align		4
.L_67:
        /*0038*/ 	.byte	0x04, 0x17
        /*003a*/ 	.short	(.L_69 - .L_68)
.L_68:
        /*003c*/ 	.word	0x00000000
        /*0040*/ 	.short	0x0001
        /*0042*/ 	.short	0x0004
        /*0044*/ 	.byte	0x00, 0xf0, 0x11, 0x00


	//----- nvinfo : EIATTR_KPARAM_INFO
	.align		4
.L_69:
        /*0048*/ 	.byte	0x04, 0x17
        /*004a*/ 	.short	(.L_71 - .L_70)
.L_70:
        /*004c*/ 	.word	0x00000000
        /*0050*/ 	.short	0x0000
        /*0052*/ 	.short	0x0000
        /*0054*/ 	.byte	0x00, 0xf0, 0x11, 0x00


	//----- nvinfo : EIATTR_SPARSE_MMA_MASK
	.align		4
.L_71:
        /*0058*/ 	.byte	0x03, 0x50
        /*005a*/ 	.short	0x0000


	//----- nvinfo : EIATTR_MAXREG_COUNT
	.align		4
        /*005c*/ 	.byte	0x03, 0x1b
        /*005e*/ 	.short	0x00ff


	//----- nvinfo : EIATTR_MERCURY_ISA_VERSION
	.align		4
        /*0060*/ 	.byte	0x03, 0x5f
        /*0062*/ 	.short	0x0101


	//----- nvinfo : EIATTR_VRC_CTA_INIT_COUNT
	.align		4
        /*0064*/ 	.byte	0x02, 0x4a
	.zero		1
	.zero		1


	//----- nvinfo : EIATTR_EXIT_INSTR_OFFSETS
	.align		4
        /*0068*/ 	.byte	0x04, 0x1c
        /*006a*/ 	.short	(.L_73 - .L_72)


	//   ....[0]....
.L_72:
        /*006c*/ 	.word	0x00000070


	//   ....[1]....
        /*0070*/ 	.word	0x00000290


	//----- nvinfo : EIATTR_CRS_STACK_SIZE
	.align		4
.L_73:
        /*0074*/ 	.byte	0x04, 0x1e
        /*0076*/ 	.short	(.L_75 - .L_74)
.L_74:
        /*0078*/ 	.word	0x00000000


	//----- nvinfo : EIATTR_CBANK_PARAM_SIZE
	.align		4
.L_75:
        /*007c*/ 	.byte	0x03, 0x19
        /*007e*/ 	.short	0x0020


	//----- nvinfo : EIATTR_PARAM_CBANK
	.align		4
        /*0080*/ 	.byte	0x04, 0x0a
        /*0082*/ 	.short	(.L_77 - .L_76)
	.align		4
.L_76:
        /*0084*/ 	.word	index@(.nv.constant0._Z6efieldiiPfS_S_)
        /*0088*/ 	.short	0x0380
        /*008a*/ 	.short	0x0020


	//----- nvinfo : EIATTR_SW_WAR
	.align		4
.L_77:
        /*008c*/ 	.byte	0x04, 0x36
        /*008e*/ 	.short	(.L_79 - .L_78)
.L_78:
        /*0090*/ 	.word	0x00000008
.L_79:


//--------------------- .nv.info._Z6dfieldiiiP7pmlayerPfS1_S1_ --------------------------
	.section	.nv.info._Z6dfieldiiiP7pmlayerPfS1_S1_,"",@"SHT_CUDA_INFO"
	.sectionflags	@""
	.align	4


	//----- nvinfo : EIATTR_CUDA_API_VERSION
	.align		4
        /*0000*/ 	.byte	0x04, 0x37
        /*0002*/ 	.short	(.L_81 - .L_80)
.L_80:
        /*0004*/ 	.word	0x00000082


	//----- nvinfo : EIATTR_KPARAM_INFO
	.align		4
.L_81:
        /*0008*/ 	.byte	0x04, 0x17
        /*000a*/ 	.short	(.L_83 - .L_82)
.L_82:
        /*000c*/ 	.word	0x00000000
        /*0010*/ 	.short	0x0006
        /*0012*/ 	.short	0x0028
        /*0014*/ 	.byte	0x00, 0xf5, 0x21, 0x00


	//----- nvinfo : EIATTR_KPARAM_INFO
	.align		4
.L_83:
        /*0018*/ 	.byte	0x04, 0x17
        /*001a*/ 	.short	(.L_85 - .L_84)
.L_84:
        /*001c*/ 	.word	0x00000000
        /*0020*/ 	.short	0x0005
        /*0022*/ 	.short	0x0020
        /*0024*/ 	.byte	0x00, 0xf5, 0x21, 0x00


	//----- nvinfo : EIATTR_KPARAM_INFO
	.align		4
.L_85:
        /*0028*/ 	.byte	0x04, 0x17
        /*002a*/ 	.short	(.L_87 - .L_86)
.L_86:
        /*002c*/ 	.word	0x00000000
        /*0030*/ 	.short	0x0004
        /*0032*/ 	.short	0x0018
        /*0034*/ 	.byte	0x00, 0xf5, 0x21, 0x00


	//----- nvinfo : EIATTR_KPARAM_INFO
	.align		4
.L_87:
        /*0038*/ 	.byte	0x04, 0x17
        /*003a*/ 	.short	(.L_89 - .L_88)
.L_88:
        /*003c*/ 	.word	0x00000000
        /*0040*/ 	.short	0x0003
        /*0042*/ 	.short	0x0010
        /*0044*/ 	.byte	0x00, 0xf5, 0x21, 0x00


	//----- nvinfo : EIATTR_KPARAM_INFO
	.align		4
.L_89:
        /*0048*/ 	.byte	0x04, 0x17
        /*004a*/ 	.short	(.L_91 - .L_90)
.L_90:
        /*004c*/ 	.word	0x00000000
        /*0050*/ 	.short	0x0002
        /*0052*/ 	.short	0x0008
        /*0054*/ 	.byte	0x00, 0xf0, 0x11, 0x00


	//----- nvinfo : EIATTR_KPARAM_INFO
	.align		4
.L_91:
        /*0058*/ 	.byte	0x04, 0x17
        /*005a*/ 	.short	(.L_93 - .L_92)
.L_92:
        /*005c*/ 	.word	0x00000000
        /*0060*/ 	.short	0x0001
        /*0062*/ 	.short	0x0004
        /*0064*/ 	.byte	0x00, 0xf0, 0x11, 0x00


	//----- nvinfo : EIATTR_KPARAM_INFO
	.align		4
.L_93:
        /*0068*/ 	.byte	0x04, 0x17
        /*006a*/ 	.short	(.L_95 - .L_94)
.L_94:
        /*006c*/ 	.word	0x00000000
        /*0070*/ 	.short	0x0000
        /*0072*/ 	.short	0x0000
        /*0074*/ 	.byte	0x00, 0xf0, 0x11, 0x00


	//----- nvinfo : EIATTR_SPARSE_MMA_MASK
	.align		4
.L_95:
        /*0078*/ 	.byte	0x03, 0x50
        /*007a*/ 	.short	0x0000


	//----- nvinfo : EIATTR_MAXREG_COUNT
	.align		4
        /*007c*/ 	.byte	0x03, 0x1b
        /*007e*/ 	.short	0x00ff


	//----- nvinfo : EIATTR_NUM_BARRIERS
	.align		4
        /*0080*/ 	.byte	0x02, 0x4c
        /*0082*/ 	.byte	0x01
	.zero		1


	//----- nvinfo : EIATTR_MERCURY_ISA_VERSION
	.align		4
        /*0084*/ 	.byte	0x03, 0x5f
        /*0086*/ 	.short	0x0101


	//----- nvinfo : EIATTR_VRC_CTA_INIT_COUNT
	.align		4
        /*0088*/ 	.byte	0x02, 0x4a
	.zero		1
	.zero		1


	//----- nvinfo : EIATTR_EXIT_INSTR_OFFSETS
	.align		4
        /*008c*/ 	.byte	0x04, 0x1c
        /*008e*/ 	.short	(.L_97 - .L_96)


	//   ....[0]....
.L_96:
        /*0090*/ 	.word	0x00000510


	//   ....[1]....
        /*0094*/ 	.word	0x000005a0


	//   ....[2]....
        /*0098*/ 	.word	0x00000990


	//----- nvinfo : EIATTR_CRS_STACK_SIZE
	.align		4
.L_97:
        /*009c*/ 	.byte	0x04, 0x1e
        /*009e*/ 	.short	(.L_99 - .L_98)
.L_98:
        /*00a0*/ 	.word	0x00000000


	//----- nvinfo : EIATTR_CBANK_PARAM_SIZE
	.align		4
.L_99:
        /*00a4*/ 	.byte	0x03, 0x19
        /*00a6*/ 	.short	0x0030


	//----- nvinfo : EIATTR_PARAM_CBANK
	.align		4
        /*00a8*/ 	.byte	0x04, 0x0a
        /*00aa*/ 	.short	(.L_101 - .L_100)
	.align		4
.L_100:
        /*00ac*/ 	.word	index@(.nv.constant0._Z6dfieldiiiP7pmlayerPfS1_S1_)
        /*00b0*/ 	.short	0x0380
        /*00b2*/ 	.short	0x0030


	//----- nvinfo : EIATTR_SW_WAR
	.align		4
.L_101:
        /*00b4*/ 	.byte	0x04, 0x36
        /*00b6*/ 	.short	(.L_103 - .L_102)
.L_102:
        /*00b8*/ 	.word	0x00000008
.L_103:


//--------------------- .nv.info._Z8pmlparamiiiP7pmlayer --------------------------
	.section	.nv.info._Z8pmlparamiiiP7pmlayer,"",@"SHT_CUDA_INFO"
	.sectionflags	@""
	.align	4


	//----- nvinfo : EIATTR_CUDA_API_VERSION
	.align		4
        /*0000*/ 	.byte	0x04, 0x37
        /*0002*/ 	.short	(.L_105 - .L_104)
.L_104:
        /*0004*/ 	.word	0x00000082


	//----- nvinfo : EIATTR_KPARAM_INFO
	.align		4
.L_105:
        /*0008*/ 	.byte	0x04, 0x17
        /*000a*/ 	.short	(.L_107 - .L_106)
.L_106:
        /*000c*/ 	.word	0x00000000
        /*0010*/ 	.short	0x0003
        /*0012*/ 	.short	0x0010
        /*0014*/ 	.byte	0x00, 0xf5, 0x21, 0x00


	//----- nvinfo : EIATTR_KPARAM_INFO
	.align		4
.L_107:
        /*0018*/ 	.byte	0x04, 0x17
        /*001a*/ 	.short	(.L_109 - .L_108)
.L_108:
        /*001c*/ 	.word	0x00000000
        /*0020*/ 	.short	0x0002
        /*0022*/ 	.short	0x0008
        /*0024*/ 	.byte	0x00, 0xf0, 0x11, 0x00


	//----- nvinfo : EIATTR_KPARAM_INFO
	.align		4
.L_109:
        /*0028*/ 	.byte	0x04, 0x17
        /*002a*/ 	.short	(.L_111 - .L_110)
.L_110:
        /*002c*/ 	.word	0x00000000
        /*0030*/ 	.short	0x0001
        /*0032*/ 	.short	0x0004
        /*0034*/ 	.byte	0x00, 0xf0, 0x11, 0x00


	//----- nvinfo : EIATTR_KPARAM_INFO
	.align		4
.L_111:
        /*0038*/ 	.byte	0x04, 0x17
        /*003a*/ 	.short	(.L_113 - .L_112)
.L_112:
        /*003c*/ 	.word	0x00000000
        /*0040*/ 	.short	0x0000
        /*0042*/ 	.short	0x0000
        /*0044*/ 	.byte	0x00, 0xf0, 0x11, 0x00


	//----- nvinfo : EIATTR_SPARSE_MMA_MASK
	.align		4
.L_113:
        /*0048*/ 	.byte	0x03, 0x50
        /*004a*/ 	.short	0x0000


	//----- nvinfo : EIATTR_MAXREG_COUNT
	.align		4
        /*004c*/ 	.byte	0x03, 0x1b
        /*004e*/ 	.short	0x00ff


	//----- nvinfo : EIATTR_MERCURY_ISA_VERSION
	.align		4
        /*0050*/ 	.byte	0x03, 0x5f
        /*0052*/ 	.short	0x0101


	//----- nvinfo : EIATTR_VRC_CTA_INIT_COUNT
	.align		4
        /*0054*/ 	.byte	0x02, 0x4a
	.zero		1
	.zero		1


	//----- nvinfo : EIATTR_EXIT_INSTR_OFFSETS
	.align		4
        /*0058*/ 	.byte	0x04, 0x1c
        /*005a*/ 	.short	(.L_115 - .L_114)


	//   ....[0]....
.L_114:
        /*005c*/ 	.word	0x00000040


	//   ....[1]....
        /*0060*/ 	.word	0x00001280


	//----- nvinfo : EIATTR_CRS_STACK_SIZE
	.align		4
.L_115:
        /*0064*/ 	.byte	0x04, 0x1e
        /*0066*/ 	.short	(.L_117 - .L_116)
.L_116:
        /*0068*/ 	.word	0x00000000


	//----- nvinfo : EIATTR_CBANK_PARAM_SIZE
	.align		4
.L_117:
        /*006c*/ 	.byte	0x03, 0x19
        /*006e*/ 	.short	0x0018


	//----- nvinfo : EIATTR_PARAM_CBANK
	.align		4
        /*0070*/ 	.byte	0x04, 0x0a
        /*0072*/ 	.short	(.L_119 - .L_118)
	.align		4
.L_118:
        /*0074*/ 	.word	index@(.nv.constant0._Z8pmlparamiiiP7pmlayer)
        /*0078*/ 	.short	0x0380
        /*007a*/ 	.short	0x0018


	//----- nvinfo : EIATTR_SW_WAR
	.align		4
.L_119:
        /*007c*/ 	.byte	0x04, 0x36
        /*007e*/ 	.short	(.L_121 - .L_120)
.L_120:
        /*0080*/ 	.word	0x00000008
.L_121:


//--------------------- .nv.callgraph             --------------------------
	.section	.nv.callgraph,"",@"SHT_CUDA_CALLGRAPH"
	.align	4
	.sectionentsize	8
	.align		4
        /*0000*/ 	.word	0x00000000
	.align		4
        /*0004*/ 	.word	0xffffffff
	.align		4
        /*0008*/ 	.word	0x00000000
	.align		4
        /*000c*/ 	.word	0xfffffffe
	.align		4
        /*0010*/ 	.word	0x00000000
	.align		4
        /*0014*/ 	.word	0xfffffffd
	.align		4
        /*0018*/ 	.word	0x00000000
	.align		4
        /*001c*/ 	.word	0xfffffffc


//--------------------- .nv.constant4             --------------------------
	.section	.nv.constant4,"a",@progbits
	.align	8
	.align		8
.nv.constant4:
        /*0000*/ 	.dword	__cudart_i2opi_d
	.align		8
        /*0008*/ 	.dword	__cudart_sin_cos_coeffs


//--------------------- .text._Z6hfieldiiP7pmlayerPfS1_S1_S1_S1_ --------------------------
	.section	.text._Z6hfieldiiP7pmlayerPfS1_S1_S1_S1_,"ax",@progbits
	.align	128
        .global         _Z6hfieldiiP7pmlayerPfS1_S1_S1_S1_
        .type           _Z6hfieldiiP7pmlayerPfS1_S1_S1_S1_,@function
        .size           _Z6hfieldiiP7pmlayerPfS1_S1_S1_S1_,(.L_x_70 - _Z6hfieldiiP7pmlayerPfS1_S1_S1_S1_)
        .other          _Z6hfieldiiP7pmlayerPfS1_S1_S1_S1_,@"STO_CUDA_ENTRY STV_DEFAULT"
_Z6hfieldiiP7pmlayerPfS1_S1_S1_S1_:
.text._Z6hfieldiiP7pmlayerPfS1_S1_S1_S1_:
[----:B------:R-:W-:Y:S01]  /*0000*/  LDC R1, c[0x0][0x37c] ;  /* 0x0000df00ff017b82 */ /* 0x000fe20000000800 */
[----:B------:R-:W0:Y:S07]  /*0010*/  S2R R3, SR_TID.Y ;  /* 0x0000000000037919 */ /* 0x000e2e0000002200 */
[----:B------:R-:W0:Y:S01]  /*0020*/  S2UR UR5, SR_CTAID.Y ;  /* 0x00000000000579c3 */ /* 0x000e220000002600 */
[----:B------:R-:W1:Y:S07]  /*0030*/  LDCU UR4, c[0x0][0x380] ;  /* 0x00007000ff0477ac */ /* 0x000e6e0008000800 */
[----:B------:R-:W0:Y:S01]  /*0040*/  LDC R0, c[0x0][0x364] ;  /* 0x0000d900ff007b82 */ /* 0x000e220000000800 */
[----:B-1----:R-:W-:Y:S01]  /*0050*/  UIADD3 UR4, UPT, UPT, UR4, -0x1, URZ ;  /* 0xffffffff04047890 */ /* 0x002fe2000fffe0ff */
[----:B0-----:R-:W-:-:S05]  /*0060*/  IMAD R0, R0, UR5, R3 ;  /* 0x0000000500007c24 */ /* 0x001fca000f8e0203 */
[----:B------:R-:W-:-:S13]  /*0070*/  ISETP.GE.AND P0, PT, R0, UR4, PT ;  /* 0x0000000400007c0c */ /* 0x000fda000bf06270 */
[----:B------:R-:W-:Y:S05]  /*0080*/  @P0 EXIT ;  /* 0x000000000000094d */ /* 0x000fea0003800000 */
[----:B------:R-:W0:Y:S01]  /*0090*/  S2R R2, SR_TID.X ;  /* 0x0000000000027919 */ /* 0x000e220000002100 */
[----:B------:R-:W0:Y:S01]  /*00a0*/  S2UR UR6, SR_CTAID.X ;  /* 0x00000000000679c3 */ /* 0x000e220000002500 */
[----:B------:R-:W1:Y:S01]  /*00b0*/  LDCU UR5, c[0x0][0x384] ;  /* 0x00007080ff0577ac */ /* 0x000e620008000800 */
[----:B------:R-:W2:Y:S06]  /*00c0*/  LDCU.64 UR8, c[0x0][0x358] ;  /* 0x00006b00ff0877ac */ /* 0x000eac0008000a00 */
[----:B------:R-:W0:Y:S01]  /*00d0*/  LDC R3, c[0x0][0x360] ;  /* 0x0000d800ff037b82 */ /* 0x000e220000000800 */
[----:B------:R-:W3:Y:S01]  /*00e0*/  LDCU UR7, c[0x0][0x370] ;  /* 0x00006e00ff0777ac */ /* 0x000ee20008000800 */
[----:B-1----:R-:W-:Y:S01]  /*00f0*/  UIADD3 UR5, UPT, UPT, UR5, -0x1, URZ ;  /* 0xffffffff05057890 */ /* 0x002fe2000fffe0ff */
[----:B0-----:R-:W-:-:S02]  /*0100*/  IMAD R2, R3, UR6, R2 ;  /* 0x0000000603027c24 */ /* 0x001fc4000f8e0202 */
[----:B--23--:R-:W-:-:S09]  /*0110*/  IMAD R3, R3, UR7, RZ ;  /* 0x0000000703037c24 */ /* 0x00cfd2000f8e02ff */
.L_x_3:
[----:B------:R-:W-:Y:S01]  /*0120*/  ISETP.GE.AND P0, PT, R2, UR5, PT ;  /* 0x0000000502007c0c */ /* 0x000fe2000bf06270 */
[----:B------:R-:W-:-:S12]  /*0130*/  BSSY.RECONVERGENT B0, `(.L_x_0) ;  /* 0x0000054000007945 */ /* 0x000fd80003800200 */
[----:B-1----:R-:W-:Y:S05]  /*0140*/  @P0 BRA `(.L_x_1) ;  /* 0x0000000400480947 */ /* 0x002fea0003800000 */
[----:B------:R-:W0:Y:S01]  /*0150*/  LDC.64 R8, c[0x0][0x388] ;  /* 0x0000e200ff087b82 */ /* 0x000e220000000a00 */
[----:B------:R-:W-:-:S07]  /*0160*/  MOV R4, R2 ;  /* 0x0000000200047202 */ /* 0x000fce0000000f00 */
.L_x_2:
[----:B-1----:R-:W1:Y:S08]  /*0170*/  LDC R21, c[0x0][0x384] ;  /* 0x0000e100ff157b82 */ /* 0x002e700000000800 */
[----:B------:R-:W2:Y:S08]  /*0180*/  LDC.64 R12, c[0x0][0x390] ;  /* 0x0000e400ff0c7b82 */ /* 0x000eb00000000a00 */
[----:B------:R-:W3:Y:S01]  /*0190*/  LDC.64 R6, c[0x0][0x398] ;  /* 0x0000e600ff067b82 */ /* 0x000ee20000000a00 */
[----:B-1----:R-:W-:-:S07]  /*01a0*/  IMAD R5, R0, R21, R4 ;  /* 0x0000001500057224 */ /* 0x002fce00078e0204 */
[----:B------:R-:W1:Y:S01]  /*01b0*/  LDC.64 R14, c[0x0][0x3a0] ;  /* 0x0000e800ff0e7b82 */ /* 0x000e620000000a00 */
[----:B--2---:R-:W-:-:S05]  /*01c0*/  IMAD.WIDE R12, R5, 0x4, R12 ;  /* 0x00000004050c7825 */ /* 0x004fca00078e020c */
[----:B------:R-:W2:Y:S01]  /*01d0*/  LDG.E R10, desc[UR8][R12.64] ;  /* 0x000000080c0a7981 */ /* 0x000ea2000c1e1900 */
[----:B---3--:R-:W-:-:S03]  /*01e0*/  IMAD.WIDE R6, R5, 0x4, R6 ;  /* 0x0000000405067825 */ /* 0x008fc600078e0206 */
[----:B------:R-:W2:Y:S04]  /*01f0*/  LDG.E R11, desc[UR8][R12.64+0x4] ;  /* 0x000004080c0b7981 */ /* 0x000ea8000c1e1900 */
[----:B------:R-:W3:Y:S01]  /*0200*/  LDG.E R17, desc[UR8][R6.64] ;  /* 0x0000000806117981 */ /* 0x000ee2000c1e1900 */
[----:B-1----:R-:W-:-:S04]  /*0210*/  IMAD.WIDE R14, R5, 0x4, R14 ;  /* 0x00000004050e7825 */ /* 0x002fc800078e020e */
[----:B--2---:R-:W-:-:S04]  /*0220*/  FADD R10, R10, -R11 ;  /* 0x8000000b0a0a7221 */ /* 0x004fc80000000000 */
[----:B---3--:R-:W-:Y:S01]  /*0230*/  FADD R19, R10, R17 ;  /* 0x000000110a137221 */ /* 0x008fe20000000000 */
[----:B------:R-:W-:-:S04]  /*0240*/  IMAD.WIDE R10, R21, 0x4, R12 ;  /* 0x00000004150a7825 */ /* 0x000fc800078e020c */
[----:B------:R1:W-:Y:S04]  /*0250*/  STG.E desc[UR8][R6.64], R19 ;  /* 0x0000001306007986 */ /* 0x0003e8000c101908 */
[----:B------:R-:W2:Y:S04]  /*0260*/  LDG.E R16, desc[UR8][R12.64] ;  /* 0x000000080c107981 */ /* 0x000ea8000c1e1900 */
[----:B------:R-:W2:Y:S04]  /*0270*/  LDG.E R17, desc[UR8][R10.64] ;  /* 0x000000080a117981 */ /* 0x000ea8000c1e1900 */
[----:B------:R-:W3:Y:S01]  /*0280*/  LDG.E R21, desc[UR8][R14.64] ;  /* 0x000000080e157981 */ /* 0x000ee2000c1e1900 */
[----:B--2---:R-:W-:-:S04]  /*0290*/  FADD R16, R16, -R17 ;  /* 0x8000001110107221 */ /* 0x004fc80000000000 */
[----:B---3--:R-:W-:Y:S02]  /*02a0*/  FADD R21, R16, R21 ;  /* 0x0000001510157221 */ /* 0x008fe40000000000 */
[----:B------:R-:W2:Y:S03]  /*02b0*/  LDC.64 R16, c[0x0][0x3a8] ;  /* 0x0000ea00ff107b82 */ /* 0x000ea60000000a00 */
[----:B------:R3:W-:Y:S04]  /*02c0*/  STG.E desc[UR8][R14.64], R21 ;  /* 0x000000150e007986 */ /* 0x0007e8000c101908 */
[----:B0-----:R-:W4:Y:S04]  /*02d0*/  LDG.E.64 R26, desc[UR8][R8.64] ;  /* 0x00000008081a7981 */ /* 0x001f28000c1e1b00 */
[----:B------:R-:W5:Y:S04]  /*02e0*/  LDG.E.64 R24, desc[UR8][R8.64+0x28] ;  /* 0x0000280808187981 */ /* 0x000f68000c1e1b00 */
[----:B------:R-:W3:Y:S04]  /*02f0*/  LDG.E.64 R22, desc[UR8][R8.64+0x20] ;  /* 0x0000200808167981 */ /* 0x000ee8000c1e1b00 */
[----:B------:R-:W3:Y:S04]  /*0300*/  LDG.E R18, desc[UR8][R12.64+0x4] ;  /* 0x000004080c127981 */ /* 0x000ee8000c1e1900 */
[----:B------:R-:W3:Y:S04]  /*0310*/  LDG.E R20, desc[UR8][R12.64] ;  /* 0x000000080c147981 */ /* 0x000ee8000c1e1900 */
[----:B-1----:R-:W3:Y:S01]  /*0320*/  LDG.E R6, desc[UR8][R6.64] ;  /* 0x0000000806067981 */ /* 0x002ee2000c1e1900 */
[----:B--2---:R-:W-:-:S05]  /*0330*/  IMAD.WIDE R16, R5, 0x4, R16 ;  /* 0x0000000405107825 */ /* 0x004fca00078e0210 */
[----:B------:R-:W2:Y:S01]  /*0340*/  LDG.E R29, desc[UR8][R16.64] ;  /* 0x00000008101d7981 */ /* 0x000ea2000c1e1900 */
[----:B----4-:R-:W-:-:S05]  /*0350*/  IMAD.WIDE R26, R0, 0x4, R26 ;  /* 0x00000004001a7825 */ /* 0x010fca00078e021a */
[----:B------:R-:W4:Y:S01]  /*0360*/  LDG.E R7, desc[UR8][R26.64] ;  /* 0x000000081a077981 */ /* 0x000f22000c1e1900 */
[----:B-----5:R-:W-:-:S04]  /*0370*/  IMAD.WIDE R24, R4, 0x4, R24 ;  /* 0x0000000404187825 */ /* 0x020fc800078e0218 */
[----:B---3--:R-:W-:Y:S02]  /*0380*/  IMAD.WIDE R22, R4, 0x4, R22 ;  /* 0x0000000404167825 */ /* 0x008fe400078e0216 */
[----:B------:R4:W2:Y:S04]  /*0390*/  LDG.E R24, desc[UR8][R24.64] ;  /* 0x0000000818187981 */ /* 0x0008a8000c1e1900 */
[----:B------:R-:W3:Y:S01]  /*03a0*/  LDG.E R22, desc[UR8][R22.64] ;  /* 0x0000000816167981 */ /* 0x000ee2000c1e1900 */
[----:B------:R-:W0:Y:S08]  /*03b0*/  F2F.F64.F32 R18, R18 ;  /* 0x0000001200127310 */ /* 0x000e300000201800 */
[----:B------:R-:W1:Y:S01]  /*03c0*/  F2F.F64.F32 R20, R20 ;  /* 0x0000001400147310 */ /* 0x000e620000201800 */
[----:B0-----:R-:W-:Y:S01]  /*03d0*/  DMUL R18, R18, 0.5 ;  /* 0x3fe0000012127828 */ /* 0x001fe20000000000 */
[----:B----4-:R-:W-:-:S06]  /*03e0*/  FMUL R25, R7, R6 ;  /* 0x0000000607197220 */ /* 0x010fcc0000400000 */
[----:B------:R-:W0:Y:S01]  /*03f0*/  F2F.F64.F32 R6, R25 ;  /* 0x0000001900067310 */ /* 0x000e220000201800 */
[----:B--2---:R-:W-:Y:S01]  /*0400*/  FMUL R24, R24, R29 ;  /* 0x0000001d18187220 */ /* 0x004fe20000400000 */
[----:B-1----:R-:W-:-:S06]  /*0410*/  DFMA R28, R20, 0.5, -R18 ;  /* 0x3fe00000141c782b */ /* 0x002fcc0000000812 */
[----:B---3--:R-:W-:Y:S08]  /*0420*/  F2F.F64.F32 R22, R22 ;  /* 0x0000001600167310 */ /* 0x008ff00000201800 */
[----:B------:R-:W1:Y:S01]  /*0430*/  F2F.F64.F32 R26, R24 ;  /* 0x00000018001a7310 */ /* 0x000e620000201800 */
[----:B0-----:R-:W-:-:S08]  /*0440*/  DADD R6, R28, R6 ;  /* 0x000000001c067229 */ /* 0x001fd00000000006 */
[----:B-1----:R-:W-:Y:S02]  /*0450*/  DFMA R26, R22, R6, R26 ;  /* 0x00000006161a722b */ /* 0x002fe4000000001a */
[----:B------:R-:W0:Y:S08]  /*0460*/  LDC.64 R6, c[0x0][0x3b0] ;  /* 0x0000ec00ff067b82 */ /* 0x000e300000000a00 */
[----:B------:R-:W1:Y:S02]  /*0470*/  F2F.F32.F64 R27, R26 ;  /* 0x0000001a001b7310 */ /* 0x000e640000301000 */
[----:B-1----:R1:W-:Y:S04]  /*0480*/  STG.E desc[UR8][R16.64], R27 ;  /* 0x0000001b10007986 */ /* 0x0023e8000c101908 */
[----:B------:R-:W2:Y:S04]  /*0490*/  LDG.E.64 R22, desc[UR8][R8.64+0x18] ;  /* 0x0000180808167981 */ /* 0x000ea8000c1e1b00 */
[----:B------:R-:W1:Y:S04]  /*04a0*/  LDG.E.64 R18, desc[UR8][R8.64+0x10] ;  /* 0x0000100808127981 */ /* 0x000e68000c1e1b00 */
[----:B------:R-:W3:Y:S04]  /*04b0*/  LDG.E.64 R20, desc[UR8][R8.64+0x8] ;  /* 0x0000080808147981 */ /* 0x000ee8000c1e1b00 */
[----:B------:R-:W4:Y:S04]  /*04c0*/  LDG.E R10, desc[UR8][R10.64] ;  /* 0x000000080a0a7981 */ /* 0x000f28000c1e1900 */
[----:B------:R-:W5:Y:S01]  /*04d0*/  LDG.E R24, desc[UR8][R12.64] ;  /* 0x000000080c187981 */ /* 0x000f62000c1e1900 */
[----:B0-----:R-:W-:-:S03]  /*04e0*/  IMAD.WIDE R6, R5, 0x4, R6 ;  /* 0x0000000405067825 */ /* 0x001fc600078e0206 */
[----:B------:R-:W5:Y:S04]  /*04f0*/  LDG.E R14, desc[UR8][R14.64] ;  /* 0x000000080e0e7981 */ /* 0x000f68000c1e1900 */
[----:B------:R-:W5:Y:S01]  /*0500*/  LDG.E R5, desc[UR8][R6.64] ;  /* 0x0000000806057981 */ /* 0x000f62000c1e1900 */
[----:B--2---:R-:W-:-:S04]  /*0510*/  IMAD.WIDE R22, R4, 0x4, R22 ;  /* 0x0000000404167825 */ /* 0x004fc800078e0216 */
[C---:B-1----:R-:W-:Y:S02]  /*0520*/  IMAD.WIDE R26, R0.reuse, 0x4, R18 ;  /* 0x00000004001a7825 */ /* 0x042fe400078e0212 */
[----:B------:R-:W2:Y:S02]  /*0530*/  LDG.E R23, desc[UR8][R22.64] ;  /* 0x0000000816177981 */ /* 0x000ea4000c1e1900 */
[----:B---3--:R-:W-:Y:S02]  /*0540*/  IMAD.WIDE R20, R0, 0x4, R20 ;  /* 0x0000000400147825 */ /* 0x008fe400078e0214 */
[----:B------:R-:W3:Y:S04]  /*0550*/  LDG.E R26, desc[UR8][R26.64] ;  /* 0x000000081a1a7981 */ /* 0x000ee8000c1e1900 */
[----:B------:R-:W3:Y:S01]  /*0560*/  LDG.E R20, desc[UR8][R20.64] ;  /* 0x0000000814147981 */ /* 0x000ee2000c1e1900 */
[----:B----4-:R-:W0:Y:S08]  /*0570*/  F2F.F64.F32 R10, R10 ;  /* 0x0000000a000a7310 */ /* 0x010e300000201800 */
[----:B-----5:R-:W1:Y:S01]  /*0580*/  F2F.F64.F32 R18, R24 ;  /* 0x0000001800127310 */ /* 0x020e620000201800 */
[----:B------:R-:W-:-:S04]  /*0590*/  IADD3 R4, PT, PT, R3, R4, RZ ;  /* 0x0000000403047210 */ /* 0x000fc80007ffe0ff */
[----:B------:R-:W-:Y:S01]  /*05a0*/  ISETP.GE.AND P0, PT, R4, UR5, PT ;  /* 0x0000000504007c0c */ /* 0x000fe2000bf06270 */
[----:B--2---:R-:W-:Y:S01]  /*05b0*/  FMUL R25, R23, R14 ;  /* 0x0000000e17197220 */ /* 0x004fe20000400000 */
[----:B0-----:R-:W-:-:S03]  /*05c0*/  DMUL R14, R10, 0.5 ;  /* 0x3fe000000a0e7828 */ /* 0x001fc60000000000 */
[----:B------:R-:W0:Y:S01]  /*05d0*/  F2F.F64.F32 R12, R25 ;  /* 0x00000019000c7310 */ /* 0x000e220000201800 */
[----:B---3--:R-:W-:-:S04]  /*05e0*/  FMUL R5, R26, R5 ;  /* 0x000000051a057220 */ /* 0x008fc80000400000 */
[----:B-1----:R-:W-:-:S03]  /*05f0*/  DFMA R18, R18, 0.5, -R14 ;  /* 0x3fe000001212782b */ /* 0x002fc6000000080e */
[----:B------:R-:W-:Y:S08]  /*0600*/  F2F.F64.F32 R16, R20 ;  /* 0x0000001400107310 */ /* 0x000ff00000201800 */
[----:B------:R-:W1:Y:S01]  /*0610*/  F2F.F64.F32 R14, R5 ;  /* 0x00000005000e7310 */ /* 0x000e620000201800 */
[----:B0-----:R-:W-:-:S08]  /*0620*/  DADD R12, R18, R12 ;  /* 0x00000000120c7229 */ /* 0x001fd0000000000c */
[----:B-1----:R-:W-:-:S10]  /*0630*/  DFMA R12, R16, -R12, R14 ;  /* 0x8000000c100c722b */ /* 0x002fd4000000000e */
[----:B------:R-:W0:Y:S02]  /*0640*/  F2F.F32.F64 R13, R12 ;  /* 0x0000000c000d7310 */ /* 0x000e240000301000 */
[----:B0-----:R1:W-:Y:S01]  /*0650*/  STG.E desc[UR8][R6.64], R13 ;  /* 0x0000000d06007986 */ /* 0x0013e2000c101908 */
[----:B------:R-:W-:Y:S05]  /*0660*/  @!P0 BRA `(.L_x_2) ;  /* 0xfffffff800c08947 */ /* 0x000fea000383ffff */
.L_x_1:
[----:B------:R-:W-:Y:S05]  /*0670*/  BSYNC.RECONVERGENT B0 ;  /* 0x0000000000007941 */ /* 0x000fea0003800200 */
.L_x_0:
[----:B------:R-:W0:Y:S01]  /*0680*/  LDCU UR6, c[0x0][0x364] ;  /* 0x00006c80ff0677ac */ /* 0x000e220008000800 */
[----:B------:R-:W0:Y:S02]  /*0690*/  LDC R5, c[0x0][0x374] ;  /* 0x0000dd00ff057b82 */ /* 0x000e240000000800 */
[----:B0-----:R-:W-:-:S05]  /*06a0*/  IMAD R0, R5, UR6, R0 ;  /* 0x0000000605007c24 */ /* 0x001fca000f8e0200 */
[----:B------:R-:W-:-:S13]  /*06b0*/  ISETP.GE.AND P0, PT, R0, UR4, PT ;  /* 0x0000000400007c0c */ /* 0x000fda000bf06270 */
[----:B------:R-:W-:Y:S05]  /*06c0*/  @!P0 BRA `(.L_x_3) ;  /* 0xfffffff800948947 */ /* 0x000fea000383ffff */
[----:B------:R-:W-:Y:S05]  /*06d0*/  EXIT ;  /* 0x000000000000794d */ /* 0x000fea0003800000 */
.L_x_4:
[----:B------:R-:W-:-:S00]  /*06e0*/  BRA `(.L_x_4) ;  /* 0xfffffffc00fc7947 */ /* 0x000fc0000383ffff */
[----:B------:R-:W-:-:S00]  /*06f0*/  NOP ;  /* 0x0000000000007918 */ /* 0x000fc00000000000 */
        /* <DEDUP_REMOVED lines=8> */
.L_x_70:


//--------------------- .text._Z6efieldiiPfS_S_   --------------------------
	.section	.text._Z6efieldiiPfS_S_,"ax",@progbits
	.align	128
        .global         _Z6efieldiiPfS_S_
        .type           _Z6efieldiiPfS_S_,@function
        .size           _Z6efieldiiPfS_S_,(.L_x_71 - _Z6efieldiiPfS_S_)
        .other          _Z6efieldiiPfS_S_,@"STO_CUDA_ENTRY STV_DEFAULT"
_Z6efieldiiPfS_S_:
.text._Z6efieldiiPfS_S_:
[----:B------:R-:W-:Y:S01]  /*0000*/  LDC R1, c[0x0][0x37c] ;  /* 0x0000df00ff017b82 */ /* 0x000fe20000000800 */
[----:B------:R-:W0:Y:S07]  /*0010*/  S2R R0, SR_TID.Y ;  /* 0x0000000000007919 */ /* 0x000e2e0000002200 */
[----:B------:R-:W0:Y:S01]  /*0020*/  S2UR UR4, SR_CTAID.Y ;  /* 0x00000000000479c3 */ /* 0x000e220000002600 */
[----:B------:R-:W1:Y:S07]  /*0030*/  LDCU UR5, c[0x0][0x380] ;  /* 0x00007000ff0577ac */ /* 0x000e6e0008000800 */
[----:B------:R-:W0:Y:S02]  /*0040*/  LDC R17, c[0x0][0x364] ;  /* 0x0000d900ff117b82 */ /* 0x000e240000000800 */
[----:B0-----:R-:W-:-:S05]  /*0050*/  IMAD R0, R17, UR4, R0 ;  /* 0x0000000411007c24 */ /* 0x001fca000f8e0200 */
[----:B-1----:R-:W-:-:S13]  /*0060*/  ISETP.GE.AND P0, PT, R0, UR5, PT ;  /* 0x0000000500007c0c */ /* 0x002fda000bf06270 */
[----:B------:R-:W-:Y:S05]  /*0070*/  @P0 EXIT ;  /* 0x000000000000094d */ /* 0x000fea0003800000 */
[----:B------:R-:W0:Y:S01]  /*0080*/  S2R R14, SR_TID.X ;  /* 0x00000000000e7919 */ /* 0x000e220000002100 */
[----:B------:R-:W0:Y:S01]  /*0090*/  S2UR UR4, SR_CTAID.X ;  /* 0x00000000000479c3 */ /* 0x000e220000002500 */
[----:B------:R-:W1:Y:S07]  /*00a0*/  LDCU.64 UR8, c[0x0][0x358] ;  /* 0x00006b00ff0877ac */ /* 0x000e6e0008000a00 */
[----:B------:R-:W0:Y:S01]  /*00b0*/  LDC R15, c[0x0][0x360] ;  /* 0x0000d800ff0f7b82 */ /* 0x000e220000000800 */
[----:B------:R-:W2:Y:S01]  /*00c0*/  LDCU UR5, c[0x0][0x370] ;  /* 0x00006e00ff0577ac */ /* 0x000ea20008000800 */
[----:B------:R-:W3:Y:S02]  /*00d0*/  LDCU UR6, c[0x0][0x374] ;  /* 0x00006e80ff0677ac */ /* 0x000ee40008000800 */
[----:B---3--:R-:W-:-:S02]  /*00e0*/  IMAD R17, R17, UR6, RZ ;  /* 0x0000000611117c24 */ /* 0x008fc4000f8e02ff */
[C---:B0-----:R-:W-:Y:S02]  /*00f0*/  IMAD R14, R15.reuse, UR4, R14 ;  /* 0x000000040f0e7c24 */ /* 0x041fe4000f8e020e */
[----:B-12---:R-:W-:-:S07]  /*0100*/  IMAD R15, R15, UR5, RZ ;  /* 0x000000050f0f7c24 */ /* 0x006fce000f8e02ff */
.L_x_8:
[----:B------:R-:W0:Y:S01]  /*0110*/  LDC R21, c[0x0][0x384] ;  /* 0x0000e100ff157b82 */ /* 0x000e220000000800 */
[----:B------:R-:W-:Y:S01]  /*0120*/  BSSY.RECONVERGENT B0, `(.L_x_5) ;  /* 0x0000012000007945 */ /* 0x000fe20003800200 */
[----:B0-----:R-:W-:-:S13]  /*0130*/  ISETP.GE.AND P0, PT, R14, R21, PT ;  /* 0x000000150e00720c */ /* 0x001fda0003f06270 */
[----:B---3--:R-:W-:Y:S05]  /*0140*/  @P0 BRA `(.L_x_6) ;  /* 0x00000000003c0947 */ /* 0x008fea0003800000 */
[----:B------:R-:W0:Y:S01]  /*0150*/  LDC.64 R2, c[0x0][0x388] ;  /* 0x0000e200ff027b82 */ /* 0x000e220000000a00 */
[----:B------:R-:W-:-:S07]  /*0160*/  MOV R16, R14 ;  /* 0x0000000e00107202 */ /* 0x000fce0000000f00 */
[----:B------:R-:W1:Y:S08]  /*0170*/  LDC.64 R4, c[0x0][0x390] ;  /* 0x0000e400ff047b82 */ /* 0x000e700000000a00 */
[----:B------:R-:W2:Y:S02]  /*0180*/  LDC.64 R6, c[0x0][0x398] ;  /* 0x0000e600ff067b82 */ /* 0x000ea40000000a00 */
.L_x_7:
[----:B---3--:R-:W-:-:S04]  /*0190*/  IMAD R13, R0, R21, R16 ;  /* 0x00000015000d7224 */ /* 0x008fc800078e0210 */
[----:B0-----:R-:W-:-:S04]  /*01a0*/  IMAD.WIDE R8, R13, 0x4, R2 ;  /* 0x000000040d087825 */ /* 0x001fc800078e0202 */
[C---:B-1----:R-:W-:Y:S02]  /*01b0*/  IMAD.WIDE R10, R13.reuse, 0x4, R4 ;  /* 0x000000040d0a7825 */ /* 0x042fe400078e0204 */
[----:B------:R-:W3:Y:S04]  /*01c0*/  LDG.E R8, desc[UR8][R8.64] ;  /* 0x0000000808087981 */ /* 0x000ee8000c1e1900 */
[----:B------:R-:W3:Y:S01]  /*01d0*/  LDG.E R11, desc[UR8][R10.64] ;  /* 0x000000080a0b7981 */ /* 0x000ee2000c1e1900 */
[----:B--2---:R-:W-:Y:S01]  /*01e0*/  IMAD.WIDE R12, R13, 0x4, R6 ;  /* 0x000000040d0c7825 */ /* 0x004fe200078e0206 */
[----:B------:R-:W-:-:S04]  /*01f0*/  IADD3 R16, PT, PT, R15, R16, RZ ;  /* 0x000000100f107210 */ /* 0x000fc80007ffe0ff */
[----:B------:R-:W-:Y:S01]  /*0200*/  ISETP.GE.AND P0, PT, R16, R21, PT ;  /* 0x000000151000720c */ /* 0x000fe20003f06270 */
[----:B---3--:R-:W-:-:S05]  /*0210*/  FMUL R19, R8, R11 ;  /* 0x0000000b08137220 */ /* 0x008fca0000400000 */
[----:B------:R3:W-:Y:S07]  /*0220*/  STG.E desc[UR8][R12.64], R19 ;  /* 0x000000130c007986 */ /* 0x0007ee000c101908 */
[----:B------:R-:W-:Y:S05]  /*0230*/  @!P0 BRA `(.L_x_7) ;  /* 0xfffffffc00d48947 */ /* 0x000fea000383ffff */
.L_x_6:
[----:B------:R-:W-:Y:S05]  /*0240*/  BSYNC.RECONVERGENT B0 ;  /* 0x0000000000007941 */ /* 0x000fea0003800200 */
.L_x_5:
[----:B------:R-:W0:Y:S01]  /*0250*/  LDCU UR4, c[0x0][0x380] ;  /* 0x00007000ff0477ac */ /* 0x000e220008000800 */
[----:B------:R-:W-:-:S04]  /*0260*/  IADD3 R0, PT, PT, R17, R0, RZ ;  /* 0x0000000011007210 */ /* 0x000fc80007ffe0ff */
[----:B0-----:R-:W-:-:S13]  /*0270*/  ISETP.GE.AND P0, PT, R0, UR4, PT ;  /* 0x0000000400007c0c */ /* 0x001fda000bf06270 */
[----:B------:R-:W-:Y:S05]  /*0280*/  @!P0 BRA `(.L_x_8) ;  /* 0xfffffffc00a08947 */ /* 0x000fea000383ffff */
[----:B------:R-:W-:Y:S05]  /*0290*/  EXIT ;  /* 0x000000000000794d */ /* 0x000fea0003800000 */
.L_x_9:
        /* <DEDUP_REMOVED lines=14> */
.L_x_71:


//--------------------- .text._Z6dfieldiiiP7pmlayerPfS1_S1_ --------------------------
	.section	.text._Z6dfieldiiiP7pmlayerPfS1_S1_,"ax",@progbits
	.align	128
        .global         _Z6dfieldiiiP7pmlayerPfS1_S1_
        .type           _Z6dfieldiiiP7pmlayerPfS1_S1_,@function
        .size           _Z6dfieldiiiP7pmlayerPfS1_S1_,(.L_x_66 - _Z6dfieldiiiP7pmlayerPfS1_S1_)
        .other          _Z6dfieldiiiP7pmlayerPfS1_S1_,@"STO_CUDA_ENTRY STV_DEFAULT"
_Z6dfieldiiiP7pmlayerPfS1_S1_:
.text._Z6dfieldiiiP7pmlayerPfS1_S1_:
[----:B------:R-:W0:Y:S01]  /*0000*/  LDC R1, c[0x0][0x37c] ;  /* 0x0000df00ff017b82 */ /* 0x000e220000000800 */
[----:B------:R-:W1:Y:S07]  /*0010*/  S2R R0, SR_TID.Y ;  /* 0x0000000000007919 */ /* 0x000e6e0000002200 */
[----:B------:R-:W1:Y:S01]  /*0020*/  S2UR UR4, SR_CTAID.Y ;  /* 0x00000000000479c3 */ /* 0x000e620000002600 */
[----:B------:R-:W2:Y:S01]  /*0030*/  LDCU UR5, c[0x0][0x384] ;  /* 0x00007080ff0577ac */ /* 0x000ea20008000800 */
[----:B------:R-:W-:Y:S01]  /*0040*/  BSSY.RECONVERGENT B0, `(.L_x_10) ;  /* 0x0000048000007945 */ /* 0x000fe20003800200 */
[----:B0-----:R-:W-:Y:S01]  /*0050*/  VIADD R1, R1, 0xffffffd8 ;  /* 0xffffffd801017836 */ /* 0x001fe20000000000 */
[----:B------:R-:W0:Y:S04]  /*0060*/  LDCU.64 UR6, c[0x0][0x358] ;  /* 0x00006b00ff0677ac */ /* 0x000e280008000a00 */
[----:B------:R-:W1:Y:S01]  /*0070*/  LDC R5, c[0x0][0x364] ;  /* 0x0000d900ff057b82 */ /* 0x000e620000000800 */
[----:B--2---:R-:W-:-:S02]  /*0080*/  IMAD.U32 R7, RZ, RZ, UR5 ;  /* 0x00000005ff077e24 */ /* 0x004fc4000f8e00ff */
[----:B-1----:R-:W-:-:S04]  /*0090*/  IMAD R0, R5, UR4, R0 ;  /* 0x0000000405007c24 */ /* 0x002fc8000f8e0200 */
[----:B------:R-:W-:-:S05]  /*00a0*/  VIADD R2, R0, 0x1 ;  /* 0x0000000100027836 */ /* 0x000fca0000000000 */
[----:B------:R-:W-:-:S13]  /*00b0*/  ISETP.GE.AND P0, PT, R2, R7, PT ;  /* 0x000000070200720c */ /* 0x000fda0003f06270 */
[----:B0-----:R-:W-:Y:S05]  /*00c0*/  @P0 BRA `(.L_x_11) ;  /* 0x0000000000fc0947 */ /* 0x001fea0003800000 */
[----:B------:R-:W0:Y:S01]  /*00d0*/  S2R R3, SR_TID.X ;  /* 0x0000000000037919 */ /* 0x000e220000002100 */
[----:B------:R-:W0:Y:S08]  /*00e0*/  S2UR UR4, SR_CTAID.X ;  /* 0x00000000000479c3 */ /* 0x000e300000002500 */
[----:B------:R-:W0:Y:S01]  /*00f0*/  LDC R4, c[0x0][0x360] ;  /* 0x0000d800ff047b82 */ /* 0x000e220000000800 */
[----:B------:R-:W1:Y:S01]  /*0100*/  LDCU UR5, c[0x0][0x370] ;  /* 0x00006e00ff0577ac */ /* 0x000e620008000800 */
[----:B------:R-:W2:Y:S02]  /*0110*/  LDCU UR8, c[0x0][0x374] ;  /* 0x00006e80ff0877ac */ /* 0x000ea40008000800 */
[----:B--2---:R-:W-:-:S02]  /*0120*/  IMAD R5, R5, UR8, RZ ;  /* 0x0000000805057c24 */ /* 0x004fc4000f8e02ff */
[C---:B0-----:R-:W-:Y:S02]  /*0130*/  IMAD R3, R4.reuse, UR4, R3 ;  /* 0x0000000404037c24 */ /* 0x041fe4000f8e0203 */
[----:B-1----:R-:W-:Y:S02]  /*0140*/  IMAD R4, R4, UR5, RZ ;  /* 0x0000000504047c24 */ /* 0x002fe4000f8e02ff */
[----:B------:R-:W-:-:S07]  /*0150*/  VIADD R3, R3, 0x1 ;  /* 0x0000000103037836 */ /* 0x000fce0000000000 */
.L_x_15:
[----:B------:R-:W0:Y:S01]  /*0160*/  LDC R6, c[0x0][0x388] ;  /* 0x0000e200ff067b82 */ /* 0x000e220000000800 */
[----:B------:R-:W-:Y:S01]  /*0170*/  BSSY.RECONVERGENT B1, `(.L_x_12) ;  /* 0x000002f000017945 */ /* 0x000fe20003800200 */
[----:B0-----:R-:W-:-:S13]  /*0180*/  ISETP.GE.AND P0, PT, R3, R6, PT ;  /* 0x000000060300720c */ /* 0x001fda0003f06270 */
[----:B-1----:R-:W-:Y:S05]  /*0190*/  @P0 BRA `(.L_x_13) ;  /* 0x0000000000b00947 */ /* 0x002fea0003800000 */
[----:B------:R-:W0:Y:S01]  /*01a0*/  LDC.64 R8, c[0x0][0x390] ;  /* 0x0000e400ff087b82 */ /* 0x000e220000000a00 */
[----:B------:R-:W-:-:S07]  /*01b0*/  IMAD.MOV.U32 R7, RZ, RZ, R3 ;  /* 0x000000ffff077224 */ /* 0x000fce00078e0003 */
.L_x_14:
[----:B0-----:R-:W2:Y:S01]  /*01c0*/  LDG.E.64 R22, desc[UR6][R8.64+0x30] ;  /* 0x0000300608167981 */ /* 0x001ea2000c1e1b00 */
[----:B------:R-:W0:Y:S03]  /*01d0*/  LDC.64 R14, c[0x0][0x3a8] ;  /* 0x0000ea00ff0e7b82 */ /* 0x000e260000000a00 */
[----:B------:R-:W3:Y:S04]  /*01e0*/  LDG.E.64 R20, desc[UR6][R8.64+0x40] ;  /* 0x0000400608147981 */ /* 0x000ee8000c1e1b00 */
[----:B-1----:R-:W4:Y:S01]  /*01f0*/  LDG.E.64 R10, desc[UR6][R8.64+0x38] ;  /* 0x00003806080a7981 */ /* 0x002f22000c1e1b00 */
[----:B------:R-:W1:Y:S03]  /*0200*/  LDC.64 R18, c[0x0][0x3a0] ;  /* 0x0000e800ff127b82 */ /* 0x000e660000000a00 */
[----:B------:R-:W5:Y:S01]  /*0210*/  LDG.E.64 R12, desc[UR6][R8.64+0x48] ;  /* 0x00004806080c7981 */ /* 0x000f62000c1e1b00 */
[----:B------:R-:W-:-:S04]  /*0220*/  IMAD R25, R2, R6, R7 ;  /* 0x0000000602197224 */ /* 0x000fc800078e0207 */
[----:B------:R-:W1:Y:S01]  /*0230*/  LDC.64 R16, c[0x0][0x398] ;  /* 0x0000e600ff107b82 */ /* 0x000e620000000a00 */
[C---:B------:R-:W-:Y:S02]  /*0240*/  IMAD.IADD R27, R25.reuse, 0x1, -R6 ;  /* 0x00000001191b7824 */ /* 0x040fe400078e0a06 */
[----:B0-----:R-:W-:-:S04]  /*0250*/  IMAD.WIDE R28, R25, 0x4, R14 ;  /* 0x00000004191c7825 */ /* 0x001fc800078e020e */
[----:B------:R-:W-:-:S04]  /*0260*/  IMAD.WIDE R14, R27, 0x4, R14 ;  /* 0x000000041b0e7825 */ /* 0x000fc800078e020e */
[C---:B-1----:R-:W-:Y:S02]  /*0270*/  IMAD.WIDE R18, R25.reuse, 0x4, R18 ;  /* 0x0000000419127825 */ /* 0x042fe400078e0212 */
[----:B------:R-:W5:Y:S04]  /*0280*/  LDG.E R14, desc[UR6][R14.64] ;  /* 0x000000060e0e7981 */ /* 0x000f68000c1e1900 */
[----:B------:R-:W5:Y:S01]  /*0290*/  LDG.E R26, desc[UR6][R18.64] ;  /* 0x00000006121a7981 */ /* 0x000f62000c1e1900 */
[----:B------:R-:W-:-:S05]  /*02a0*/  IMAD.WIDE R16, R25, 0x4, R16 ;  /* 0x0000000419107825 */ /* 0x000fca00078e0210 */
[----:B------:R-:W5:Y:S01]  /*02b0*/  LDG.E R25, desc[UR6][R16.64] ;  /* 0x0000000610197981 */ /* 0x000f62000c1e1900 */
[----:B--2---:R-:W-:-:S04]  /*02c0*/  IMAD.WIDE R22, R2, 0x4, R22 ;  /* 0x0000000402167825 */ /* 0x004fc800078e0216 */
[C---:B---3--:R-:W-:Y:S02]  /*02d0*/  IMAD.WIDE R20, R7.reuse, 0x4, R20 ;  /* 0x0000000407147825 */ /* 0x048fe400078e0214 */
[----:B------:R-:W2:Y:S02]  /*02e0*/  LD.E R22, desc[UR6][R22.64] ;  /* 0x0000000616167980 */ /* 0x000ea4000c101900 */
[----:B----4-:R-:W-:Y:S02]  /*02f0*/  IMAD.WIDE R10, R2, 0x4, R10 ;  /* 0x00000004020a7825 */ /* 0x010fe400078e020a */
[----:B------:R-:W2:Y:S02]  /*0300*/  LD.E R21, desc[UR6][R20.64] ;  /* 0x0000000614157980 */ /* 0x000ea4000c101900 */
[----:B-----5:R-:W-:Y:S02]  /*0310*/  IMAD.WIDE R12, R7, 0x4, R12 ;  /* 0x00000004070c7825 */ /* 0x020fe400078e020c */
[----:B------:R-:W3:Y:S04]  /*0320*/  LD.E R10, desc[UR6][R10.64] ;  /* 0x000000060a0a7980 */ /* 0x000ee8000c101900 */
[----:B------:R-:W4:Y:S04]  /*0330*/  LDG.E R23, desc[UR6][R28.64] ;  /* 0x000000061c177981 */ /* 0x000f28000c1e1900 */
[----:B------:R-:W3:Y:S04]  /*0340*/  LD.E R13, desc[UR6][R12.64] ;  /* 0x000000060c0d7980 */ /* 0x000ee8000c101900 */
[----:B------:R-:W5:Y:S01]  /*0350*/  LDG.E R28, desc[UR6][R18.64+-0x4] ;  /* 0xfffffc06121c7981 */ /* 0x000f62000c1e1900 */
[----:B------:R-:W-:-:S05]  /*0360*/  IMAD.IADD R7, R4, 0x1, R7 ;  /* 0x0000000104077824 */ /* 0x000fca00078e0207 */
[----:B------:R-:W-:Y:S01]  /*0370*/  ISETP.GE.AND P0, PT, R7, R6, PT ;  /* 0x000000060700720c */ /* 0x000fe20003f06270 */
[----:B--2---:R-:W-:Y:S01]  /*0380*/  FMUL R24, R22, R21 ;  /* 0x0000001516187220 */ /* 0x004fe20000400000 */
[----:B----4-:R-:W-:-:S03]  /*0390*/  FADD R23, R23, -R14 ;  /* 0x8000000e17177221 */ /* 0x010fc60000000000 */
[----:B------:R-:W0:Y:S01]  /*03a0*/  F2F.F64.F32 R20, R24 ;  /* 0x0000001800147310 */ /* 0x000e220000201800 */
[----:B------:R-:W-:Y:S01]  /*03b0*/  FADD R23, R23, -R26 ;  /* 0x8000001a17177221 */ /* 0x000fe20000000000 */
[----:B---3--:R-:W-:-:S03]  /*03c0*/  FMUL R22, R10, R13 ;  /* 0x0000000d0a167220 */ /* 0x008fc60000400000 */
[----:B-----5:R-:W-:Y:S01]  /*03d0*/  FADD R12, R23, R28 ;  /* 0x0000001c170c7221 */ /* 0x020fe20000000000 */
[----:B------:R-:W-:-:S04]  /*03e0*/  FMUL R22, R22, R25 ;  /* 0x0000001916167220 */ /* 0x000fc80000400000 */
[----:B------:R-:W-:Y:S01]  /*03f0*/  F2F.F64.F32 R10, R22 ;  /* 0x00000016000a7310 */ /* 0x000fe20000201800 */
[----:B0-----:R-:W-:-:S07]  /*0400*/  DMUL R20, R20, 0.5 ;  /* 0x3fe0000014147828 */ /* 0x001fce0000000000 */
[----:B------:R-:W0:Y:S02]  /*0410*/  F2F.F64.F32 R12, R12 ;  /* 0x0000000c000c7310 */ /* 0x000e240000201800 */
[----:B0-----:R-:W-:-:S10]  /*0420*/  DFMA R10, R20, R12, R10 ;  /* 0x0000000c140a722b */ /* 0x001fd4000000000a */
[----:B------:R-:W0:Y:S02]  /*0430*/  F2F.F32.F64 R11, R10 ;  /* 0x0000000a000b7310 */ /* 0x000e240000301000 */
[----:B0-----:R1:W-:Y:S01]  /*0440*/  STG.E desc[UR6][R16.64], R11 ;  /* 0x0000000b10007986 */ /* 0x0013e2000c101906 */
[----:B------:R-:W-:Y:S05]  /*0450*/  @!P0 BRA `(.L_x_14) ;  /* 0xfffffffc00588947 */ /* 0x000fea000383ffff */
.L_x_13:
[----:B------:R-:W-:Y:S05]  /*0460*/  BSYNC.RECONVERGENT B1 ;  /* 0x0000000000017941 */ /* 0x000fea0003800200 */
.L_x_12:
[----:B------:R-:W0:Y:S01]  /*0470*/  LDCU UR4, c[0x0][0x384] ;  /* 0x00007080ff0477ac */ /* 0x000e220008000800 */
[----:B------:R-:W-:Y:S02]  /*0480*/  IMAD.IADD R2, R5, 0x1, R2 ;  /* 0x0000000105027824 */ /* 0x000fe400078e0202 */
[----:B0-----:R-:W-:-:S05]  /*0490*/  IMAD.U32 R7, RZ, RZ, UR4 ;  /* 0x00000004ff077e24 */ /* 0x001fca000f8e00ff */
[----:B------:R-:W-:-:S13]  /*04a0*/  ISETP.GE.AND P0, PT, R2, R7, PT ;  /* 0x000000070200720c */ /* 0x000fda0003f06270 */
[----:B------:R-:W-:Y:S05]  /*04b0*/  @!P0 BRA `(.L_x_15) ;  /* 0xfffffffc00288947 */ /* 0x000fea000383ffff */
.L_x_11:
[----:B------:R-:W-:Y:S05]  /*04c0*/  BSYNC.RECONVERGENT B0 ;  /* 0x0000000000007941 */ /* 0x000fea0003800200 */
.L_x_10:
[----:B------:R-:W-:Y:S01]  /*04d0*/  BAR.SYNC.DEFER_BLOCKING 0x0 ;  /* 0x0000000000007b1d */ /* 0x000fe20000010000 */
[----:B------:R-:W-:-:S04]  /*04e0*/  LEA.HI R2, R7, R7, RZ, 0x1 ;  /* 0x0000000707027211 */ /* 0x000fc800078f08ff */
[----:B------:R-:W-:-:S04]  /*04f0*/  LEA.HI.SX32 R3, R2, 0xfffffffb, 0x1f ;  /* 0xfffffffb02037811 */ /* 0x000fc800078ffaff */
[----:B------:R-:W-:-:S13]  /*0500*/  ISETP.NE.AND P0, PT, R0, R3, PT ;  /* 0x000000030000720c */ /* 0x000fda0003f05270 */
[----:B------:R-:W-:Y:S05]  /*0510*/  @P0 EXIT ;  /* 0x000000000000094d */ /* 0x000fea0003800000 */
[----:B------:R-:W0:Y:S01]  /*0520*/  S2R R2, SR_TID.X ;  /* 0x0000000000027919 */ /* 0x000e220000002100 */
[----:B------:R-:W0:Y:S01]  /*0530*/  S2UR UR5, SR_CTAID.X ;  /* 0x00000000000579c3 */ /* 0x000e220000002500 */
[----:B------:R-:W2:Y:S07]  /*0540*/  LDCU UR4, c[0x0][0x388] ;  /* 0x00007100ff0477ac */ /* 0x000eae0008000800 */
[----:B-1----:R-:W0:Y:S01]  /*0550*/  LDC R17, c[0x0][0x360] ;  /* 0x0000d800ff117b82 */ /* 0x002e220000000800 */
[----:B--2---:R-:W-:-:S04]  /*0560*/  ULEA.HI UR4, UR4, UR4, URZ, 0x1 ;  /* 0x0000000404047291 */ /* 0x004fc8000f8f08ff */
[----:B------:R-:W-:Y:S01]  /*0570*/  ULEA.HI.SX32 UR4, UR4, 0xfffffffb, 0x1f ;  /* 0xfffffffb04047891 */ /* 0x000fe2000f8ffaff */
[----:B0-----:R-:W-:-:S05]  /*0580*/  IMAD R17, R17, UR5, R2 ;  /* 0x0000000511117c24 */ /* 0x001fca000f8e0202 */
[----:B------:R-:W-:-:S13]  /*0590*/  ISETP.NE.AND P0, PT, R17, UR4, PT ;  /* 0x0000000411007c0c */ /* 0x000fda000bf05270 */
[----:B------:R-:W-:Y:S05]  /*05a0*/  @P0 EXIT ;  /* 0x000000000000094d */ /* 0x000fea0003800000 */
[----:B------:R-:W0:Y:S01]  /*05b0*/  LDCU UR4, c[0x0][0x380] ;  /* 0x00007000ff0477ac */ /* 0x000e220008000800 */
[----:B------:R-:W-:Y:S01]  /*05c0*/  UMOV UR5, 0x3fc41b2f ;  /* 0x3fc41b2f00057882 */ /* 0x000fe20000000000 */
[----:B0-----:R-:W0:Y:S01]  /*05d0*/  I2F.F64 R4, UR4 ;  /* 0x0000000400047d12 */ /* 0x001e220008201c00 */
[----:B------:R-:W-:Y:S02]  /*05e0*/  UMOV UR4, 0x6f69da7e ;  /* 0x6f69da7e00047882 */ /* 0x000fe40000000000 */
[----:B0-----:R-:W-:-:S08]  /*05f0*/  DMUL R4, R4, UR4 ;  /* 0x0000000404047c28 */ /* 0x001fd00008000000 */
[----:B------:R-:W-:-:S14]  /*0600*/  DSETP.NEU.AND P0, PT, |R4|, +INF , PT ;  /* 0x7ff000000400742a */ /* 0x000fdc0003f0d200 */
[----:B------:R-:W-:Y:S01]  /*0610*/  @!P0 DMUL R18, RZ, R4 ;  /* 0x00000004ff128228 */ /* 0x000fe20000000000 */
[----:B------:R-:W-:Y:S01]  /*0620*/  @!P0 IMAD.MOV.U32 R2, RZ, RZ, RZ ;  /* 0x000000ffff028224 */ /* 0x000fe200078e00ff */
[----:B------:R-:W-:Y:S09]  /*0630*/  @!P0 BRA `(.L_x_16) ;  /* 0x0000000000488947 */ /* 0x000ff20003800000 */
[----:B------:R-:W-:Y:S01]  /*0640*/  UMOV UR4, 0x6dc9c883 ;  /* 0x6dc9c88300047882 */ /* 0x000fe20000000000 */
[----:B------:R-:W-:Y:S01]  /*0650*/  UMOV UR5, 0x3fe45f30 ;  /* 0x3fe45f3000057882 */ /* 0x000fe20000000000 */
[C---:B------:R-:W-:Y:S02]  /*0660*/  DSETP.GE.AND P0, PT, |R4|.reuse, 2.14748364800000000000e+09, PT ;  /* 0x41e000000400742a */ /* 0x040fe40003f06200 */
[----:B------:R-:W-:Y:S01]  /*0670*/  DMUL R2, R4, UR4 ;  /* 0x0000000404027c28 */ /* 0x000fe20008000000 */
[----:B------:R-:W-:Y:S01]  /*0680*/  UMOV UR4, 0x54442d18 ;  /* 0x54442d1800047882 */ /* 0x000fe20000000000 */
[----:B------:R-:W-:-:S08]  /*0690*/  UMOV UR5, 0x3ff921fb ;  /* 0x3ff921fb00057882 */ /* 0x000fd00000000000 */
[----:B------:R-:W0:Y:S08]  /*06a0*/  F2I.F64 R2, R2 ;  /* 0x0000000200027311 */ /* 0x000e300000301100 */
[----:B0-----:R-:W0:Y:S02]  /*06b0*/  I2F.F64 R18, R2 ;  /* 0x0000000200127312 */ /* 0x001e240000201c00 */
[----:B0-----:R-:W-:Y:S01]  /*06c0*/  DFMA R6, R18, -UR4, R4 ;  /* 0x8000000412067c2b */ /* 0x001fe20008000004 */
[----:B------:R-:W-:Y:S01]  /*06d0*/  UMOV UR4, 0x33145c00 ;  /* 0x33145c0000047882 */ /* 0x000fe20000000000 */
[----:B------:R-:W-:-:S06]  /*06e0*/  UMOV UR5, 0x3c91a626 ;  /* 0x3c91a62600057882 */ /* 0x000fcc0000000000 */
[----:B------:R-:W-:Y:S01]  /*06f0*/  DFMA R6, R18, -UR4, R6 ;  /* 0x8000000412067c2b */ /* 0x000fe20008000006 */
[----:B------:R-:W-:Y:S01]  /*0700*/  UMOV UR4, 0x252049c0 ;  /* 0x252049c000047882 */ /* 0x000fe20000000000 */
[----:B------:R-:W-:-:S06]  /*0710*/  UMOV UR5, 0x397b839a ;  /* 0x397b839a00057882 */ /* 0x000fcc0000000000 */
[----:B------:R-:W-:Y:S01]  /*0720*/  DFMA R18, R18, -UR4, R6 ;  /* 0x8000000412127c2b */ /* 0x000fe20008000006 */
[----:B------:R-:W-:Y:S10]  /*0730*/  @!P0 BRA `(.L_x_16) ;  /* 0x0000000000088947 */ /* 0x000ff40003800000 */
[----:B------:R-:W-:-:S07]  /*0740*/  MOV R12, 0x760 ;  /* 0x00000760000c7802 */ /* 0x000fce0000000f00 */
[----:B------:R-:W-:Y:S05]  /*0750*/  CALL.REL.NOINC `($_Z6dfieldiiiP7pmlayerPfS1_S1_$__internal_trig_reduction_slowpathd) ;  /* 0x0000000000907944 */ /* 0x000fea0003c00000 */
.L_x_16:
[----:B------:R-:W0:Y:S01]  /*0760*/  LDCU.64 UR4, c[0x4][0x8] ;  /* 0x01000100ff0477ac */ /* 0x000e220008000a00 */
[----:B------:R-:W-:-:S05]  /*0770*/  IMAD.SHL.U32 R3, R2, 0x40, RZ ;  /* 0x0000004002037824 */ /* 0x000fca00078e00ff */
[----:B------:R-:W-:-:S04]  /*0780*/  LOP3.LUT R3, R3, 0x40, RZ, 0xc0, !PT ;  /* 0x0000004003037812 */ /* 0x000fc800078ec0ff */
[----:B0-----:R-:W-:Y:S01]  /*0790*/  IADD3 R22, P0, PT, R3, UR4, RZ ;  /* 0x0000000403167c10 */ /* 0x001fe2000ff1e0ff */
[----:B------:R-:W-:Y:S01]  /*07a0*/  IMAD.MOV.U32 R24, RZ, RZ, 0x20fd8164 ;  /* 0x20fd8164ff187424 */ /* 0x000fe200078e00ff */
[----:B------:R-:W-:Y:S01]  /*07b0*/  LOP3.LUT R3, R2, 0x1, RZ, 0xc0, !PT ;  /* 0x0000000102037812 */ /* 0x000fe200078ec0ff */
[----:B------:R-:W-:Y:S01]  /*07c0*/  DMUL R20, R18, R18 ;  /* 0x0000001212147228 */ /* 0x000fe20000000000 */
[----:B------:R-:W0:Y:S01]  /*07d0*/  LDCU UR4, c[0x0][0x388] ;  /* 0x00007100ff0477ac */ /* 0x000e220008000800 */
[----:B------:R-:W-:-:S05]  /*07e0*/  IMAD.X R23, RZ, RZ, UR5, P0 ;  /* 0x00000005ff177e24 */ /* 0x000fca00080e06ff */
[----:B------:R-:W2:Y:S04]  /*07f0*/  LDG.E.128.CONSTANT R4, desc[UR6][R22.64] ;  /* 0x0000000616047981 */ /* 0x000ea8000c1e9d00 */
[----:B------:R-:W3:Y:S04]  /*0800*/  LDG.E.128.CONSTANT R8, desc[UR6][R22.64+0x10] ;  /* 0x0000100616087981 */ /* 0x000ee8000c1e9d00 */
[----:B------:R-:W4:Y:S01]  /*0810*/  LDG.E.128.CONSTANT R12, desc[UR6][R22.64+0x20] ;  /* 0x00002006160c7981 */ /* 0x000f22000c1e9d00 */
[----:B------:R-:W-:Y:S01]  /*0820*/  ISETP.NE.U32.AND P0, PT, R3, 0x1, PT ;  /* 0x000000010300780c */ /* 0x000fe20003f05070 */
[----:B------:R-:W-:-:S03]  /*0830*/  IMAD.MOV.U32 R3, RZ, RZ, 0x3da8ff83 ;  /* 0x3da8ff83ff037424 */ /* 0x000fc600078e00ff */
[----:B------:R-:W-:Y:S02]  /*0840*/  FSEL R24, R24, -8.06006814911005101289e+34, !P0 ;  /* 0xf9785eba18187808 */ /* 0x000fe40004000000 */
[----:B------:R-:W-:Y:S01]  /*0850*/  FSEL R25, -R3, 0.11223486810922622681, !P0 ;  /* 0x3de5db6503197808 */ /* 0x000fe20004000100 */
[----:B0-----:R-:W-:-:S05]  /*0860*/  IMAD R3, R0, UR4, R17 ;  /* 0x0000000400037c24 */ /* 0x001fca000f8e0211 */
[----:B--2---:R-:W-:-:S08]  /*0870*/  DFMA R4, R20, R24, R4 ;  /* 0x000000181404722b */ /* 0x004fd00000000004 */
[----:B------:R-:W-:-:S08]  /*0880*/  DFMA R4, R20, R4, R6 ;  /* 0x000000041404722b */ /* 0x000fd00000000006 */
[C---:B---3--:R-:W-:Y:S01]  /*0890*/  DFMA R4, R20.reuse, R4, R8 ;  /* 0x000000041404722b */ /* 0x048fe20000000008 */
[----:B------:R-:W0:Y:S07]  /*08a0*/  LDC.64 R8, c[0x0][0x398] ;  /* 0x0000e600ff087b82 */ /* 0x000e2e0000000a00 */
[----:B------:R-:W-:-:S08]  /*08b0*/  DFMA R4, R20, R4, R10 ;  /* 0x000000041404722b */ /* 0x000fd0000000000a */
[----:B----4-:R-:W-:-:S08]  /*08c0*/  DFMA R4, R20, R4, R12 ;  /* 0x000000041404722b */ /* 0x010fd0000000000c */
[----:B------:R-:W-:-:S08]  /*08d0*/  DFMA R4, R20, R4, R14 ;  /* 0x000000041404722b */ /* 0x000fd0000000000e */
[----:B------:R-:W-:Y:S02]  /*08e0*/  DFMA R18, R4, R18, R18 ;  /* 0x000000120412722b */ /* 0x000fe40000000012 */
[----:B------:R-:W-:-:S10]  /*08f0*/  DFMA R4, R20, R4, 1 ;  /* 0x3ff000001404742b */ /* 0x000fd40000000004 */
[----:B------:R-:W-:Y:S02]  /*0900*/  FSEL R6, R4, R18, !P0 ;  /* 0x0000001204067208 */ /* 0x000fe40004000000 */
[----:B------:R-:W-:Y:S02]  /*0910*/  FSEL R7, R5, R19, !P0 ;  /* 0x0000001305077208 */ /* 0x000fe40004000000 */
[----:B------:R-:W-:Y:S01]  /*0920*/  LOP3.LUT P0, RZ, R2, 0x2, RZ, 0xc0, !PT ;  /* 0x0000000202ff7812 */ /* 0x000fe2000780c0ff */
[----:B0-----:R-:W-:-:S03]  /*0930*/  IMAD.WIDE R2, R3, 0x4, R8 ;  /* 0x0000000403027825 */ /* 0x001fc600078e0208 */
[----:B------:R-:W-:-:S10]  /*0940*/  DADD R4, RZ, -R6 ;  /* 0x00000000ff047229 */ /* 0x000fd40000000806 */
[----:B------:R-:W-:Y:S02]  /*0950*/  FSEL R5, R7, R5, !P0 ;  /* 0x0000000507057208 */ /* 0x000fe40004000000 */
[----:B------:R-:W-:-:S04]  /*0960*/  FSEL R4, R6, R4, !P0 ;  /* 0x0000000406047208 */ /* 0x000fc80004000000 */
[----:B------:R-:W0:Y:S02]  /*0970*/  F2F.F32.F64 R5, R4 ;  /* 0x0000000400057310 */ /* 0x000e240000301000 */
[----:B0-----:R-:W-:Y:S01]  /*0980*/  STG.E desc[UR6][R2.64], R5 ;  /* 0x0000000502007986 */ /* 0x001fe2000c101906 */
[----:B------:R-:W-:Y:S05]  /*0990*/  EXIT ;  /* 0x000000000000794d */ /* 0x000fea0003800000 */
        .type           $_Z6dfieldiiiP7pmlayerPfS1_S1_$__internal_trig_reduction_slowpathd,@function
        .size           $_Z6dfieldiiiP7pmlayerPfS1_S1_$__internal_trig_reduction_slowpathd,(.L_x_66 - $_Z6dfieldiiiP7pmlayerPfS1_S1_$__internal_trig_reduction_slowpathd)
$_Z6dfieldiiiP7pmlayerPfS1_S1_$__internal_trig_reduction_slowpathd:
[--C-:B------:R-:W-:Y:S01]  /*09a0*/  SHF.R.U32.HI R6, RZ, 0x14, R5.reuse ;  /* 0x00000014ff067819 */ /* 0x100fe20000011605 */
[----:B------:R-:W-:Y:S02]  /*09b0*/  IMAD.MOV.U32 R18, RZ, RZ, R4 ;  /* 0x000000ffff127224 */ /* 0x000fe400078e0004 */
[----:B------:R-:W-:Y:S01]  /*09c0*/  IMAD.MOV.U32 R9, RZ, RZ, R5 ;  /* 0x000000ffff097224 */ /* 0x000fe200078e0005 */
[----:B------:R-:W-:Y:S01]  /*09d0*/  LOP3.LUT R2, R6, 0x7ff, RZ, 0xc0, !PT ;  /* 0x000007ff06027812 */ /* 0x000fe200078ec0ff */
[----:B------:R-:W-:-:S03]  /*09e0*/  IMAD.MOV.U32 R3, RZ, RZ, RZ ;  /* 0x000000ffff037224 */ /* 0x000fc600078e00ff */
[----:B------:R-:W-:-:S13]  /*09f0*/  ISETP.NE.AND P0, PT, R2, 0x7ff, PT ;  /* 0x000007ff0200780c */ /* 0x000fda0003f05270 */
[----:B------:R-:W-:Y:S05]  /*0a00*/  @!P0 BRA `(.L_x_17) ;  /* 0x0000000800308947 */ /* 0x000fea0003800000 */
[----:B------:R-:W-:Y:S01]  /*0a10*/  VIADD R2, R2, 0xfffffc00 ;  /* 0xfffffc0002027836 */ /* 0x000fe20000000000 */
[----:B------:R-:W-:Y:S01]  /*0a20*/  CS2R R20, SRZ ;  /* 0x0000000000147805 */ /* 0x000fe2000001ff00 */
[----:B------:R-:W-:-:S03]  /*0a30*/  IMAD.MOV.U32 R19, RZ, RZ, R5 ;  /* 0x000000ffff137224 */ /* 0x000fc600078e0005 */
[----:B------:R-:W-:Y:S02]  /*0a40*/  SHF.R.U32.HI R7, RZ, 0x6, R2 ;  /* 0x00000006ff077819 */ /* 0x000fe40000011602 */
[----:B------:R-:W-:Y:S02]  /*0a50*/  ISETP.GE.U32.AND P0, PT, R2, 0x80, PT ;  /* 0x000000800200780c */ /* 0x000fe40003f06070 */
[C---:B------:R-:W-:Y:S02]  /*0a60*/  IADD3 R8, PT, PT, -R7.reuse, 0x13, RZ ;  /* 0x0000001307087810 */ /* 0x040fe40007ffe1ff */
[----:B------:R-:W-:Y:S02]  /*0a70*/  IADD3 R15, PT, PT, -R7, 0xf, RZ ;  /* 0x0000000f070f7810 */ /* 0x000fe40007ffe1ff */
[----:B------:R-:W-:-:S04]  /*0a80*/  SEL R8, R8, 0x12, P0 ;  /* 0x0000001208087807 */ /* 0x000fc80000000000 */
[----:B------:R-:W-:-:S13]  /*0a90*/  ISETP.GE.AND P0, PT, R15, R8, PT ;  /* 0x000000080f00720c */ /* 0x000fda0003f06270 */
[----:B------:R-:W-:Y:S05]  /*0aa0*/  @P0 BRA `(.L_x_18) ;  /* 0x00000000008c0947 */ /* 0x000fea0003800000 */
[----:B------:R-:W0:Y:S01]  /*0ab0*/  LDC.64 R2, c[0x4][RZ] ;  /* 0x01000000ff027b82 */ /* 0x000e220000000a00 */
[C---:B------:R-:W-:Y:S01]  /*0ac0*/  SHF.L.U64.HI R11, R18.reuse, 0xb, R9 ;  /* 0x0000000b120b7819 */ /* 0x040fe20000010209 */
[----:B------:R-:W-:Y:S01]  /*0ad0*/  IMAD.SHL.U32 R9, R18, 0x800, RZ ;  /* 0x0000080012097824 */ /* 0x000fe200078e00ff */
[----:B------:R-:W-:Y:S01]  /*0ae0*/  IADD3 R13, PT, PT, RZ, -R7, -R8 ;  /* 0x80000007ff0d7210 */ /* 0x000fe20007ffe808 */
[----:B------:R-:W-:Y:S01]  /*0af0*/  IMAD.MOV.U32 R10, RZ, RZ, RZ ;  /* 0x000000ffff0a7224 */ /* 0x000fe200078e00ff */
[----:B------:R-:W-:Y:S02]  /*0b00*/  CS2R R20, SRZ ;  /* 0x0000000000147805 */ /* 0x000fe4000001ff00 */
[----:B------:R-:W-:Y:S01]  /*0b10*/  LOP3.LUT R11, R11, 0x80000000, RZ, 0xfc, !PT ;  /* 0x800000000b0b7812 */ /* 0x000fe200078efcff */
[----:B------:R-:W1:Y:S01]  /*0b20*/  LDCU.64 UR4, c[0x0][0x358] ;  /* 0x00006b00ff0477ac */ /* 0x000e620008000a00 */
[----:B------:R-:W-:-:S05]  /*0b30*/  NOP ;  /* 0x0000000000007918 */ /* 0x000fca0000000000 */
.L_x_19:
[----:B0-----:R-:W-:-:S06]  /*0b40*/  IMAD.WIDE R4, R15, 0x8, R2 ;  /* 0x000000080f047825 */ /* 0x001fcc00078e0202 */
[----:B-1----:R-:W2:Y:S01]  /*0b50*/  LDG.E.64.CONSTANT R4, desc[UR4][R4.64] ;  /* 0x0000000404047981 */ /* 0x002ea2000c1e9b00 */
[----:B------:R-:W-:Y:S02]  /*0b60*/  VIADD R13, R13, 0x1 ;  /* 0x000000010d0d7836 */ /* 0x000fe40000000000 */
[----:B------:R-:W-:Y:S02]  /*0b70*/  VIADD R15, R15, 0x1 ;  /* 0x000000010f0f7836 */ /* 0x000fe40000000000 */
[----:B--2---:R-:W-:-:S04]  /*0b80*/  IMAD.WIDE.U32 R20, P2, R4, R9, R20 ;  /* 0x0000000904147225 */ /* 0x004fc80007840014 */
[----:B------:R-:W-:Y:S02]  /*0b90*/  IMAD R23, R4, R11, RZ ;  /* 0x0000000b04177224 */ /* 0x000fe400078e02ff */
[CC--:B------:R-:W-:Y:S02]  /*0ba0*/  IMAD R14, R5.reuse, R9.reuse, RZ ;  /* 0x00000009050e7224 */ /* 0x0c0fe400078e02ff */
[----:B------:R-:W-:Y:S01]  /*0bb0*/  IMAD.HI.U32 R25, R5, R9, RZ ;  /* 0x0000000905197227 */ /* 0x000fe200078e00ff */
[----:B------:R-:W-:-:S03]  /*0bc0*/  IADD3 R21, P0, PT, R23, R21, RZ ;  /* 0x0000001517157210 */ /* 0x000fc60007f1e0ff */
[----:B------:R-:W-:Y:S01]  /*0bd0*/  IMAD R23, R10, 0x8, R1 ;  /* 0x000000080a177824 */ /* 0x000fe200078e0201 */
[----:B------:R-:W-:Y:S01]  /*0be0*/  IADD3 R21, P1, PT, R14, R21, RZ ;  /* 0x000000150e157210 */ /* 0x000fe20007f3e0ff */
[----:B------:R-:W-:-:S04]  /*0bf0*/  IMAD.HI.U32 R14, R4, R11, RZ ;  /* 0x0000000b040e7227 */ /* 0x000fc800078e00ff */
[----:B------:R-:W-:Y:S01]  /*0c00*/  IMAD.X R4, RZ, RZ, R14, P2 ;  /* 0x000000ffff047224 */ /* 0x000fe200010e060e */
[----:B------:R0:W-:Y:S01]  /*0c10*/  STL.64 [R23], R20 ;  /* 0x0000001417007387 */ /* 0x0001e20000100a00 */
[----:B------:R-:W-:-:S03]  /*0c20*/  IMAD.HI.U32 R14, R5, R11, RZ ;  /* 0x0000000b050e7227 */ /* 0x000fc600078e00ff */
[----:B------:R-:W-:Y:S01]  /*0c30*/  IADD3.X R4, P0, PT, R25, R4, RZ, P0, !PT ;  /* 0x0000000419047210 */ /* 0x000fe2000071e4ff */
[----:B------:R-:W-:Y:S02]  /*0c40*/  IMAD R5, R5, R11, RZ ;  /* 0x0000000b05057224 */ /* 0x000fe400078e02ff */
[----:B------:R-:W-:-:S03]  /*0c50*/  VIADD R10, R10, 0x1 ;  /* 0x000000010a0a7836 */ /* 0x000fc60000000000 */
[----:B------:R-:W-:Y:S01]  /*0c60*/  IADD3.X R5, P1, PT, R5, R4, RZ, P1, !PT ;  /* 0x0000000405057210 */ /* 0x000fe20000f3e4ff */
[----:B------:R-:W-:Y:S01]  /*0c70*/  IMAD.X R4, RZ, RZ, R14, P0 ;  /* 0x000000ffff047224 */ /* 0x000fe200000e060e */
[----:B------:R-:W-:-:S03]  /*0c80*/  ISETP.NE.AND P0, PT, R13, -0xf, PT ;  /* 0xfffffff10d00780c */ /* 0x000fc60003f05270 */
[----:B------:R-:W-:Y:S02]  /*0c90*/  IMAD.X R4, RZ, RZ, R4, P1 ;  /* 0x000000ffff047224 */ /* 0x000fe400008e0604 */
[----:B0-----:R-:W-:Y:S02]  /*0ca0*/  IMAD.MOV.U32 R20, RZ, RZ, R5 ;  /* 0x000000ffff147224 */ /* 0x001fe400078e0005 */
[----:B------:R-:W-:-:S06]  /*0cb0*/  IMAD.MOV.U32 R21, RZ, RZ, R4 ;  /* 0x000000ffff157224 */ /* 0x000fcc00078e0004 */
[----:B------:R-:W-:Y:S05]  /*0cc0*/  @P0 BRA `(.L_x_19) ;  /* 0xfffffffc009c0947 */ /* 0x000fea000383ffff */
[----:B------:R-:W-:-:S07]  /*0cd0*/  IMAD.MOV.U32 R15, RZ, RZ, R8 ;  /* 0x000000ffff0f7224 */ /* 0x000fce00078e0008 */
.L_x_18:
[----:B------:R-:W-:Y:S01]  /*0ce0*/  LOP3.LUT P0, R23, R6, 0x3f, RZ, 0xc0, !PT ;  /* 0x0000003f06177812 */ /* 0x000fe2000780c0ff */
[----:B------:R-:W-:-:S04]  /*0cf0*/  IMAD.IADD R2, R7, 0x1, R15 ;  /* 0x0000000107027824 */ /* 0x000fc800078e020f */
[----:B------:R-:W-:-:S05]  /*0d00*/  IMAD.U32 R25, R2, 0x8, R1 ;  /* 0x0000000802197824 */ /* 0x000fca00078e0001 */
[----:B------:R0:W-:Y:S04]  /*0d10*/  STL.64 [R25+-0x78], R20 ;  /* 0xffff881419007387 */ /* 0x0001e80000100a00 */
[----:B------:R-:W2:Y:S04]  /*0d20*/  @P0 LDL.64 R8, [R1+0x8] ;  /* 0x0000080001080983 */ /* 0x000ea80000100a00 */
[----:B------:R-:W3:Y:S04]  /*0d30*/  LDL.64 R2, [R1+0x10] ;  /* 0x0000100001027983 */ /* 0x000ee80000100a00 */
[----:B------:R-:W4:Y:S01]  /*0d40*/  LDL.64 R4, [R1+0x18] ;  /* 0x0000180001047983 */ /* 0x000f220000100a00 */
[----:B------:R-:W-:-:S02]  /*0d50*/  @P0 LOP3.LUT R6, R6, 0x3f, RZ, 0xc, !PT ;  /* 0x0000003f06060812 */ /* 0x000fc400078e0cff */
[--C-:B--2---:R-:W-:Y:S02]  /*0d60*/  @P0 SHF.R.U64 R7, R8, 0x1, R9.reuse ;  /* 0x0000000108070819 */ /* 0x104fe40000001209 */
[----:B------:R-:W-:Y:S02]  /*0d70*/  @P0 SHF.R.U32.HI R9, RZ, 0x1, R9 ;  /* 0x00000001ff090819 */ /* 0x000fe40000011609 */
[C---:B---3--:R-:W-:Y:S02]  /*0d80*/  @P0 SHF.L.U32 R10, R2.reuse, R23, RZ ;  /* 0x00000017020a0219 */ /* 0x048fe400000006ff */
[----:B------:R-:W-:Y:S02]  /*0d90*/  @P0 SHF.R.U64 R7, R7, R6, R9 ;  /* 0x0000000607070219 */ /* 0x000fe40000001209 */
[--C-:B------:R-:W-:Y:S02]  /*0da0*/  @P0 SHF.R.U32.HI R15, RZ, 0x1, R3.reuse ;  /* 0x00000001ff0f0819 */ /* 0x100fe40000011603 */
[----:B------:R-:W-:-:S02]  /*0db0*/  @P0 SHF.R.U64 R13, R2, 0x1, R3 ;  /* 0x00000001020d0819 */ /* 0x000fc40000001203 */
[----:B------:R-:W-:Y:S02]  /*0dc0*/  @P0 SHF.L.U64.HI R11, R2, R23, R3 ;  /* 0x00000017020b0219 */ /* 0x000fe40000010203 */
[-C--:B------:R-:W-:Y:S02]  /*0dd0*/  @P0 SHF.R.U32.HI R8, RZ, R6.reuse, R9 ;  /* 0x00000006ff080219 */ /* 0x080fe40000011609 */
[----:B------:R-:W-:Y:S02]  /*0de0*/  @P0 LOP3.LUT R2, R10, R7, RZ, 0xfc, !PT ;  /* 0x000000070a020212 */ /* 0x000fe400078efcff */
[----:B----4-:R-:W-:Y:S02]  /*0df0*/  @P0 SHF.L.U32 R9, R4, R23, RZ ;  /* 0x0000001704090219 */ /* 0x010fe400000006ff */
[----:B------:R-:W-:Y:S01]  /*0e00*/  @P0 SHF.R.U64 R14, R13, R6, R15 ;  /* 0x000000060d0e0219 */ /* 0x000fe2000000120f */
[----:B------:R-:W-:Y:S01]  /*0e10*/  IMAD.SHL.U32 R10, R2, 0x4, RZ ;  /* 0x00000004020a7824 */ /* 0x000fe200078e00ff */
[----:B------:R-:W-:-:S02]  /*0e20*/  @P0 LOP3.LUT R3, R11, R8, RZ, 0xfc, !PT ;  /* 0x000000080b030212 */ /* 0x000fc400078efcff */
[----:B------:R-:W-:Y:S02]  /*0e30*/  @P0 SHF.L.U64.HI R23, R4, R23, R5 ;  /* 0x0000001704170219 */ /* 0x000fe40000010205 */
[----:B------:R-:W-:Y:S02]  /*0e40*/  @P0 LOP3.LUT R4, R9, R14, RZ, 0xfc, !PT ;  /* 0x0000000e09040212 */ /* 0x000fe400078efcff */
[----:B------:R-:W-:Y:S02]  /*0e50*/  @P0 SHF.R.U32.HI R6, RZ, R6, R15 ;  /* 0x00000006ff060219 */ /* 0x000fe4000001160f */
[----:B------:R-:W-:Y:S02]  /*0e60*/  SHF.L.U64.HI R11, R2, 0x2, R3 ;  /* 0x00000002020b7819 */ /* 0x000fe40000010203 */
[----:B------:R-:W-:Y:S02]  /*0e70*/  SHF.L.W.U32.HI R2, R3, 0x2, R4 ;  /* 0x0000000203027819 */ /* 0x000fe40000010e04 */
[----:B------:R-:W-:-:S02]  /*0e80*/  @P0 LOP3.LUT R5, R23, R6, RZ, 0xfc, !PT ;  /* 0x0000000617050212 */ /* 0x000fc400078efcff */
[----:B------:R-:W-:Y:S02]  /*0e90*/  IADD3 RZ, P0, PT, RZ, -R10, RZ ;  /* 0x8000000affff7210 */ /* 0x000fe40007f1e0ff */
[----:B------:R-:W-:Y:S02]  /*0ea0*/  LOP3.LUT R3, RZ, R11, RZ, 0x33, !PT ;  /* 0x0000000bff037212 */ /* 0x000fe400078e33ff */
[----:B------:R-:W-:Y:S02]  /*0eb0*/  SHF.L.W.U32.HI R4, R4, 0x2, R5 ;  /* 0x0000000204047819 */ /* 0x000fe40000010e05 */
[----:B------:R-:W-:Y:S02]  /*0ec0*/  LOP3.LUT R7, RZ, R2, RZ, 0x33, !PT ;  /* 0x00000002ff077212 */ /* 0x000fe400078e33ff */
[----:B------:R-:W-:Y:S02]  /*0ed0*/  IADD3.X R6, P0, PT, RZ, R3, RZ, P0, !PT ;  /* 0x00000003ff067210 */ /* 0x000fe4000071e4ff */
[----:B------:R-:W-:-:S02]  /*0ee0*/  LOP3.LUT R3, RZ, R4, RZ, 0x33, !PT ;  /* 0x00000004ff037212 */ /* 0x000fc400078e33ff */
[----:B------:R-:W-:Y:S02]  /*0ef0*/  IADD3.X R7, P1, PT, RZ, R7, RZ, P0, !PT ;  /* 0x00000007ff077210 */ /* 0x000fe4000073e4ff */
[----:B------:R-:W-:-:S03]  /*0f00*/  ISETP.GT.U32.AND P2, PT, R2, -0x1, PT ;  /* 0xffffffff0200780c */ /* 0x000fc60003f44070 */
[----:B------:R-:W-:Y:S01]  /*0f10*/  IMAD.X R3, RZ, RZ, R3, P1 ;  /* 0x000000ffff037224 */ /* 0x000fe200008e0603 */
[----:B------:R-:W-:-:S04]  /*0f20*/  ISETP.GT.AND.EX P0, PT, R4, -0x1, PT, P2 ;  /* 0xffffffff0400780c */ /* 0x000fc80003f04320 */
[----:B------:R-:W-:Y:S02]  /*0f30*/  SEL R3, R4, R3, P0 ;  /* 0x0000000304037207 */ /* 0x000fe40000000000 */
[----:B------:R-:W-:Y:S02]  /*0f40*/  SEL R9, R2, R7, P0 ;  /* 0x0000000702097207 */ /* 0x000fe40000000000 */
[----:B------:R-:W-:Y:S02]  /*0f50*/  ISETP.NE.U32.AND P1, PT, R3, RZ, PT ;  /* 0x000000ff0300720c */ /* 0x000fe40003f25070 */
[----:B------:R-:W-:Y:S02]  /*0f60*/  SEL R11, R11, R6, P0 ;  /* 0x000000060b0b7207 */ /* 0x000fe40000000000 */
[----:B------:R-:W-:Y:S01]  /*0f70*/  SEL R7, R9, R3, !P1 ;  /* 0x0000000309077207 */ /* 0x000fe20004800000 */
[----:B------:R-:W-:-:S05]  /*0f80*/  @!P0 IMAD.MOV R10, RZ, RZ, -R10 ;  /* 0x000000ffff0a8224 */ /* 0x000fca00078e0a0a */
[----:B------:R-:W1:Y:S02]  /*0f90*/  FLO.U32 R7, R7 ;  /* 0x0000000700077300 */ /* 0x000e6400000e0000 */
[C---:B-1----:R-:W-:Y:S02]  /*0fa0*/  IADD3 R8, PT, PT, -R7.reuse, 0x1f, RZ ;  /* 0x0000001f07087810 */ /* 0x042fe40007ffe1ff */
[----:B------:R-:W-:-:S03]  /*0fb0*/  IADD3 R2, PT, PT, -R7, 0x3f, RZ ;  /* 0x0000003f07027810 */ /* 0x000fc60007ffe1ff */
[----:B------:R-:W-:-:S05]  /*0fc0*/  @P1 IMAD.MOV R2, RZ, RZ, R8 ;  /* 0x000000ffff021224 */ /* 0x000fca00078e0208 */
[----:B------:R-:W-:-:S13]  /*0fd0*/  ISETP.NE.AND P1, PT, R2, RZ, PT ;  /* 0x000000ff0200720c */ /* 0x000fda0003f25270 */
[----:B0-----:R-:W-:Y:S05]  /*0fe0*/  @!P1 BRA `(.L_x_20) ;  /* 0x0000000000289947 */ /* 0x001fea0003800000 */
[--C-:B------:R-:W-:Y:S02]  /*0ff0*/  SHF.R.U64 R8, R10, 0x1, R11.reuse ;  /* 0x000000010a087819 */ /* 0x100fe4000000120b */
[C---:B------:R-:W-:Y:S02]  /*1000*/  LOP3.LUT R6, R2.reuse, 0x3f, RZ, 0xc0, !PT ;  /* 0x0000003f02067812 */ /* 0x040fe400078ec0ff */
[----:B------:R-:W-:Y:S02]  /*1010*/  SHF.R.U32.HI R10, RZ, 0x1, R11 ;  /* 0x00000001ff0a7819 */ /* 0x000fe4000001160b */
[----:B------:R-:W-:Y:S02]  /*1020*/  LOP3.LUT R7, R2, 0x3f, RZ, 0xc, !PT ;  /* 0x0000003f02077812 */ /* 0x000fe400078e0cff */
[CC--:B------:R-:W-:Y:S02]  /*1030*/  SHF.L.U64.HI R14, R9.reuse, R6.reuse, R3 ;  /* 0x00000006090e7219 */ /* 0x0c0fe40000010203 */
[----:B------:R-:W-:-:S02]  /*1040*/  SHF.L.U32 R6, R9, R6, RZ ;  /* 0x0000000609067219 */ /* 0x000fc400000006ff */
[-CC-:B------:R-:W-:Y:S02]  /*1050*/  SHF.R.U64 R3, R8, R7.reuse, R10.reuse ;  /* 0x0000000708037219 */ /* 0x180fe4000000120a */
[----:B------:R-:W-:Y:S02]  /*1060*/  SHF.R.U32.HI R7, RZ, R7, R10 ;  /* 0x00000007ff077219 */ /* 0x000fe4000001160a */
[----:B------:R-:W-:Y:S02]  /*1070*/  LOP3.LUT R9, R6, R3, RZ, 0xfc, !PT ;  /* 0x0000000306097212 */ /* 0x000fe400078efcff */
[----:B------:R-:W-:-:S07]  /*1080*/  LOP3.LUT R3, R14, R7, RZ, 0xfc, !PT ;  /* 0x000000070e037212 */ /* 0x000fce00078efcff */
.L_x_20:
[----:B------:R-:W-:-:S04]  /*1090*/  IMAD.WIDE.U32 R10, R9, 0x2168c235, RZ ;  /* 0x2168c235090a7825 */ /* 0x000fc800078e00ff */
[----:B------:R-:W-:Y:S01]  /*10a0*/  IMAD.MOV.U32 R6, RZ, RZ, R11 ;  /* 0x000000ffff067224 */ /* 0x000fe200078e000b */
[----:B------:R-:W-:Y:S01]  /*10b0*/  IADD3 RZ, P1, PT, R10, R10, RZ ;  /* 0x0000000a0aff7210 */ /* 0x000fe20007f3e0ff */
[----:B------:R-:W-:Y:S02]  /*10c0*/  IMAD.MOV.U32 R7, RZ, RZ, RZ ;  /* 0x000000ffff077224 */ /* 0x000fe400078e00ff */
[----:B------:R-:W-:-:S04]  /*10d0*/  IMAD.HI.U32 R8, R3, -0x36f0255e, RZ ;  /* 0xc90fdaa203087827 */ /* 0x000fc800078e00ff */
[----:B------:R-:W-:-:S04]  /*10e0*/  IMAD.WIDE.U32 R6, R9, -0x36f0255e, R6 ;  /* 0xc90fdaa209067825 */ /* 0x000fc800078e0006 */
[C---:B------:R-:W-:Y:S02]  /*10f0*/  IMAD R9, R3.reuse, -0x36f0255e, RZ ;  /* 0xc90fdaa203097824 */ /* 0x040fe400078e02ff */
[----:B------:R-:W-:-:S04]  /*1100*/  IMAD.WIDE.U32 R6, P2, R3, 0x2168c235, R6 ;  /* 0x2168c23503067825 */ /* 0x000fc80007840006 */
[----:B------:R-:W-:Y:S01]  /*1110*/  IMAD.X R3, RZ, RZ, R8, P2 ;  /* 0x000000ffff037224 */ /* 0x000fe200010e0608 */
[----:B------:R-:W-:Y:S02]  /*1120*/  IADD3 R7, P2, PT, R9, R7, RZ ;  /* 0x0000000709077210 */ /* 0x000fe40007f5e0ff */
[----:B------:R-:W-:Y:S02]  /*1130*/  IADD3.X RZ, P1, PT, R6, R6, RZ, P1, !PT ;  /* 0x0000000606ff7210 */ /* 0x000fe40000f3e4ff */
[C---:B------:R-:W-:Y:S01]  /*1140*/  ISETP.GT.U32.AND P3, PT, R7.reuse, RZ, PT ;  /* 0x000000ff0700720c */ /* 0x040fe20003f64070 */
[----:B------:R-:W-:Y:S01]  /*1150*/  IMAD.X R3, RZ, RZ, R3, P2 ;  /* 0x000000ffff037224 */ /* 0x000fe200010e0603 */
[----:B------:R-:W-:-:S04]  /*1160*/  IADD3.X R6, P2, PT, R7, R7, RZ, P1, !PT ;  /* 0x0000000707067210 */ /* 0x000fc80000f5e4ff */
[C---:B------:R-:W-:Y:S01]  /*1170*/  ISETP.GT.AND.EX P1, PT, R3.reuse, RZ, PT, P3 ;  /* 0x000000ff0300720c */ /* 0x040fe20003f24330 */
[----:B------:R-:W-:-:S03]  /*1180*/  IMAD.X R8, R3, 0x1, R3, P2 ;  /* 0x0000000103087824 */ /* 0x000fc600010e0603 */
[----:B------:R-:W-:Y:S02]  /*1190*/  SEL R6, R6, R7, P1 ;  /* 0x0000000706067207 */ /* 0x000fe40000800000 */
[----:B------:R-:W-:Y:S02]  /*11a0*/  SEL R8, R8, R3, P1 ;  /* 0x0000000308087207 */ /* 0x000fe40000800000 */
[----:B------:R-:W-:Y:S02]  /*11b0*/  IADD3 R3, P2, PT, R6, 0x1, RZ ;  /* 0x0000000106037810 */ /* 0x000fe40007f5e0ff */
[----:B------:R-:W-:Y:S02]  /*11c0*/  SEL R7, RZ, 0xffffffff, !P1 ;  /* 0xffffffffff077807 */ /* 0x000fe40004800000 */
[----:B------:R-:W-:Y:S01]  /*11d0*/  LOP3.LUT P1, R19, R19, 0x80000000, RZ, 0xc0, !PT ;  /* 0x8000000013137812 */ /* 0x000fe2000782c0ff */
[----:B------:R-:W-:Y:S02]  /*11e0*/  IMAD.X R6, RZ, RZ, R8, P2 ;  /* 0x000000ffff067224 */ /* 0x000fe400010e0608 */
[----:B------:R-:W-:Y:S01]  /*11f0*/  IMAD.IADD R2, R7, 0x1, -R2 ;  /* 0x0000000107027824 */ /* 0x000fe200078e0a02 */
[----:B------:R-:W-:-:S02]  /*1200*/  SHF.R.U32.HI R7, RZ, 0x1e, R5 ;  /* 0x0000001eff077819 */ /* 0x000fc40000011605 */
[----:B------:R-:W-:Y:S01]  /*1210*/  SHF.R.U64 R3, R3, 0xa, R6 ;  /* 0x0000000a03037819 */ /* 0x000fe20000001206 */
[----:B------:R-:W-:Y:S01]  /*1220*/  IMAD.SHL.U32 R2, R2, 0x100000, RZ ;  /* 0x0010000002027824 */ /* 0x000fe200078e00ff */
[----:B------:R-:W-:Y:S02]  /*1230*/  @!P0 LOP3.LUT R19, R19, 0x80000000, RZ, 0x3c, !PT ;  /* 0x8000000013138812 */ /* 0x000fe400078e3cff */
[----:B------:R-:W-:-:S04]  /*1240*/  IADD3 R3, P2, PT, R3, 0x1, RZ ;  /* 0x0000000103037810 */ /* 0x000fc80007f5e0ff */
[----:B------:R-:W-:-:S04]  /*1250*/  LEA.HI.X R6, R6, RZ, RZ, 0x16, P2 ;  /* 0x000000ff06067211 */ /* 0x000fc800010fb4ff */
[--C-:B------:R-:W-:Y:S02]  /*1260*/  SHF.R.U64 R3, R3, 0x1, R6.reuse ;  /* 0x0000000103037819 */ /* 0x100fe40000001206 */
[----:B------:R-:W-:Y:S02]  /*1270*/  SHF.R.U32.HI R5, RZ, 0x1, R6 ;  /* 0x00000001ff057819 */ /* 0x000fe40000011606 */
[----:B------:R-:W-:Y:S02]  /*1280*/  IADD3 R18, P2, P3, RZ, RZ, R3 ;  /* 0x000000ffff127210 */ /* 0x000fe40007b5e003 */
[----:B------:R-:W-:Y:S02]  /*1290*/  LEA.HI R3, R4, R7, RZ, 0x1 ;  /* 0x0000000704037211 */ /* 0x000fe400078f08ff */
[----:B------:R-:W-:-:S03]  /*12a0*/  IADD3.X R2, PT, PT, R2, 0x3fe00000, R5, P2, P3 ;  /* 0x3fe0000002027810 */ /* 0x000fc600017e6405 */
[----:B------:R-:W-:Y:S01]  /*12b0*/  @P1 IMAD.MOV R3, RZ, RZ, -R3 ;  /* 0x000000ffff031224 */ /* 0x000fe200078e0a03 */
[----:B------:R-:W-:-:S07]  /*12c0*/  LOP3.LUT R9, R2, R19, RZ, 0xfc, !PT ;  /* 0x0000001302097212 */ /* 0x000fce00078efcff */
.L_x_17:
[----:B------:R-:W-:Y:S02]  /*12d0*/  IMAD.MOV.U32 R13, RZ, RZ, 0x0 ;  /* 0x00000000ff0d7424 */ /* 0x000fe400078e00ff */
[----:B------:R-:W-:Y:S02]  /*12e0*/  IMAD.MOV.U32 R2, RZ, RZ, R3 ;  /* 0x000000ffff027224 */ /* 0x000fe400078e0003 */
[----:B------:R-:W-:Y:S01]  /*12f0*/  IMAD.MOV.U32 R19, RZ, RZ, R9 ;  /* 0x000000ffff137224 */ /* 0x000fe200078e0009 */
[----:B------:R-:W-:Y:S06]  /*1300*/  RET.REL.NODEC R12 `(_Z6dfieldiiiP7pmlayerPfS1_S1_) ;  /* 0xffffffec0c3c7950 */ /* 0x000fec0003c3ffff */
.L_x_21:
        /* <DEDUP_REMOVED lines=15> */
.L_x_66:


//--------------------- .text._Z8pmlparamiiiP7pmlayer --------------------------
	.section	.text._Z8pmlparamiiiP7pmlayer,"ax",@progbits
	.align	128
        .global         _Z8pmlparamiiiP7pmlayer
        .type           _Z8pmlparamiiiP7pmlayer,@function
        .size           _Z8pmlparamiiiP7pmlayer,(.L_x_69 - _Z8pmlparamiiiP7pmlayer)
        .other          _Z8pmlparamiiiP7pmlayer,@"STO_CUDA_ENTRY STV_DEFAULT"
_Z8pmlparamiiiP7pmlayer:
.text._Z8pmlparamiiiP7pmlayer:
[----:B------:R-:W-:Y:S01]  /*0000*/  LDC R1, c[0x0][0x37c] ;  /* 0x0000df00ff017b82 */ /* 0x000fe20000000800 */
[----:B------:R-:W0:Y:S01]  /*0010*/  S2R R0, SR_TID.X ;  /* 0x0000000000007919 */ /* 0x000e220000002100 */
[----:B------:R-:W0:Y:S02]  /*0020*/  LDCU UR5, c[0x0][0x380] ;  /* 0x00007000ff0577ac */ /* 0x000e240008000800 */
[----:B0-----:R-:W-:-:S13]  /*0030*/  ISETP.GE.AND P0, PT, R0, UR5, PT ;  /* 0x0000000500007c0c */ /* 0x001fda000bf06270 */
[----:B------:R-:W-:Y:S05]  /*0040*/  @P0 EXIT ;  /* 0x000000000000094d */ /* 0x000fea0003800000 */
[----:B------:R-:W0:Y:S01]  /*0050*/  LDC R5, c[0x0][0x388] ;  /* 0x0000e200ff057b82 */ /* 0x000e220000000800 */
[----:B------:R-:W1:Y:S01]  /*0060*/  I2F.F64.U32 R6, UR5 ;  /* 0x0000000500067d12 */ /* 0x000e620008201800 */
[----:B------:R-:W2:Y:S01]  /*0070*/  LDCU UR4, c[0x0][0x360] ;  /* 0x00006c00ff0477ac */ /* 0x000ea20008000800 */
[----:B------:R-:W3:Y:S05]  /*0080*/  LDCU.64 UR6, c[0x0][0x358] ;  /* 0x00006b00ff0677ac */ /* 0x000eea0008000a00 */
[----:B------:R-:W4:Y:S01]  /*0090*/  LDC R3, c[0x0][0x384] ;  /* 0x0000e100ff037b82 */ /* 0x000f220000000800 */
[----:B------:R-:W0:Y:S01]  /*00a0*/  LDCU UR12, c[0x0][0x380] ;  /* 0x00007000ff0c77ac */ /* 0x000e220008000800 */
[----:B------:R-:W0:Y:S01]  /*00b0*/  LDCU UR10, c[0x0][0x388] ;  /* 0x00007100ff0a77ac */ /* 0x000e220008000800 */
[----:B------:R-:W0:Y:S02]  /*00c0*/  LDCU UR11, c[0x0][0x384] ;  /* 0x00007080ff0b77ac */ /* 0x000e240008000800 */
.L_x_44:
[----:B-1----:R-:W1:Y:S01]  /*00d0*/  MUFU.RCP64H R9, R7 ;  /* 0x0000000700097308 */ /* 0x002e620000001800 */
[----:B------:R-:W-:Y:S01]  /*00e0*/  IMAD.MOV.U32 R8, RZ, RZ, 0x1 ;  /* 0x00000001ff087424 */ /* 0x000fe200078e00ff */
[----:B0-----:R-:W-:Y:S01]  /*00f0*/  IADD3 R22, PT, PT, -R0, UR12, RZ ;  /* 0x0000000c00167c10 */ /* 0x001fe2000fffe1ff */
[----:B------:R-:W-:Y:S01]  /*0100*/  UMOV UR8, 0x51eb851f ;  /* 0x51eb851f00087882 */ /* 0x000fe20000000000 */
[----:B------:R-:W-:Y:S01]  /*0110*/  UMOV UR9, 0x3fd51eb8 ;  /* 0x3fd51eb800097882 */ /* 0x000fe20000000000 */
[----:B------:R-:W-:Y:S03]  /*0120*/  BSSY.RECONVERGENT B0, `(.L_x_22) ;  /* 0x0000017000007945 */ /* 0x000fe60003800200 */
[----:B------:R-:W0:Y:S01]  /*0130*/  I2F.F64 R22, R22 ;  /* 0x0000001600167312 */ /* 0x000e220000201c00 */
[----:B-1----:R-:W-:Y:S02]  /*0140*/  DFMA R10, -R6, R8, 1 ;  /* 0x3ff00000060a742b */ /* 0x002fe40000000108 */
[----:B0-----:R-:W-:-:S06]  /*0150*/  DMUL R14, R22, UR8 ;  /* 0x00000008160e7c28 */ /* 0x001fcc0008000000 */
[----:B------:R-:W-:-:S08]  /*0160*/  DFMA R10, R10, R10, R10 ;  /* 0x0000000a0a0a722b */ /* 0x000fd0000000000a */
[----:B------:R-:W-:Y:S01]  /*0170*/  DFMA R10, R8, R10, R8 ;  /* 0x0000000a080a722b */ /* 0x000fe20000000008 */
[----:B------:R-:W-:-:S07]  /*0180*/  FSETP.GEU.AND P1, PT, |R15|, 6.5827683646048100446e-37, PT ;  /* 0x036000000f00780b */ /* 0x000fce0003f2e200 */
[----:B------:R-:W-:-:S08]  /*0190*/  DFMA R8, -R6, R10, 1 ;  /* 0x3ff000000608742b */ /* 0x000fd0000000010a */
[----:B------:R-:W-:-:S08]  /*01a0*/  DFMA R8, R10, R8, R10 ;  /* 0x000000080a08722b */ /* 0x000fd0000000000a */
[----:B------:R-:W-:-:S08]  /*01b0*/  DMUL R10, R14, R8 ;  /* 0x000000080e0a7228 */ /* 0x000fd00000000000 */
[----:B------:R-:W-:-:S08]  /*01c0*/  DFMA R12, -R6, R10, R14 ;  /* 0x0000000a060c722b */ /* 0x000fd0000000010e */
[----:B------:R-:W-:-:S10]  /*01d0*/  DFMA R8, R8, R12, R10 ;  /* 0x0000000c0808722b */ /* 0x000fd4000000000a */
[----:B------:R-:W-:-:S05]  /*01e0*/  FFMA R2, RZ, R7, R9 ;  /* 0x00000007ff027223 */ /* 0x000fca0000000009 */
[----:B------:R-:W-:-:S13]  /*01f0*/  FSETP.GT.AND P0, PT, |R2|, 1.469367938527859385e-39, PT ;  /* 0x001000000200780b */ /* 0x000fda0003f04200 */
[----:B------:R-:W-:Y:S05]  /*0200*/  @P0 BRA P1, `(.L_x_23) ;  /* 0x0000000000200947 */ /* 0x000fea0000800000 */
[----:B------:R-:W-:Y:S01]  /*0210*/  IMAD.MOV.U32 R12, RZ, RZ, R14 ;  /* 0x000000ffff0c7224 */ /* 0x000fe200078e000e */
[----:B------:R-:W-:Y:S01]  /*0220*/  MOV R2, 0x270 ;  /* 0x0000027000027802 */ /* 0x000fe20000000f00 */
[----:B------:R-:W-:Y:S02]  /*0230*/  IMAD.MOV.U32 R13, RZ, RZ, R15 ;  /* 0x000000ffff0d7224 */ /* 0x000fe400078e000f */
[----:B------:R-:W-:Y:S02]  /*0240*/  IMAD.MOV.U32 R10, RZ, RZ, R6 ;  /* 0x000000ffff0a7224 */ /* 0x000fe400078e0006 */
[----:B------:R-:W-:-:S07]  /*0250*/  IMAD.MOV.U32 R11, RZ, RZ, R7 ;  /* 0x000000ffff0b7224 */ /* 0x000fce00078e0007 */
[----:B--234-:R-:W-:Y:S05]  /*0260*/  CALL.REL.NOINC `($__internal_0_$__cuda_sm20_div_rn_f64_full) ;  /* 0x0000001000087944 */ /* 0x01cfea0003c00000 */
[----:B------:R-:W-:Y:S02]  /*0270*/  IMAD.MOV.U32 R8, RZ, RZ, R16 ;  /* 0x000000ffff087224 */ /* 0x000fe400078e0010 */
[----:B------:R-:W-:-:S07]  /*0280*/  IMAD.MOV.U32 R9, RZ, RZ, R17 ;  /* 0x000000ffff097224 */ /* 0x000fce00078e0011 */
.L_x_23:
[----:B--23--:R-:W-:Y:S05]  /*0290*/  BSYNC.RECONVERGENT B0 ;  /* 0x0000000000007941 */ /* 0x00cfea0003800200 */
.L_x_22:
[----:B------:R-:W0:Y:S01]  /*02a0*/  MUFU.RCP64H R11, R7 ;  /* 0x00000007000b7308 */ /* 0x000e220000001800 */
[----:B------:R-:W-:Y:S01]  /*02b0*/  MOV R10, 0x1 ;  /* 0x00000001000a7802 */ /* 0x000fe20000000f00 */
[----:B------:R-:W-:Y:S05]  /*02c0*/  BSSY.RECONVERGENT B0, `(.L_x_24) ;  /* 0x0000014000007945 */ /* 0x000fea0003800200 */
[----:B0-----:R-:W-:-:S08]  /*02d0*/  DFMA R12, -R6, R10, 1 ;  /* 0x3ff00000060c742b */ /* 0x001fd0000000010a */
[----:B------:R-:W-:-:S08]  /*02e0*/  DFMA R12, R12, R12, R12 ;  /* 0x0000000c0c0c722b */ /* 0x000fd0000000000c */
[----:B------:R-:W-:Y:S02]  /*02f0*/  DFMA R10, R10, R12, R10 ;  /* 0x0000000c0a0a722b */ /* 0x000fe4000000000a */
[----:B------:R-:W-:-:S06]  /*0300*/  DMUL R12, R22, R8 ;  /* 0x00000008160c7228 */ /* 0x000fcc0000000000 */
[----:B------:R-:W-:-:S04]  /*0310*/  DFMA R14, -R6, R10, 1 ;  /* 0x3ff00000060e742b */ /* 0x000fc8000000010a */
[----:B------:R-:W-:-:S04]  /*0320*/  FSETP.GEU.AND P1, PT, |R13|, 6.5827683646048100446e-37, PT ;  /* 0x036000000d00780b */ /* 0x000fc80003f2e200 */
        /* <DEDUP_REMOVED lines=9> */
[----:B------:R-:W-:-:S07]  /*03c0*/  IMAD.MOV.U32 R11, RZ, RZ, R7 ;  /* 0x000000ffff0b7224 */ /* 0x000fce00078e0007 */
[----:B----4-:R-:W-:Y:S05]  /*03d0*/  CALL.REL.NOINC `($__internal_0_$__cuda_sm20_div_rn_f64_full) ;  /* 0x0000000c00ac7944 */ /* 0x010fea0003c00000 */
[----:B------:R-:W-:Y:S02]  /*03e0*/  IMAD.MOV.U32 R8, RZ, RZ, R16 ;  /* 0x000000ffff087224 */ /* 0x000fe400078e0010 */
[----:B------:R-:W-:-:S07]  /*03f0*/  IMAD.MOV.U32 R9, RZ, RZ, R17 ;  /* 0x000000ffff097224 */ /* 0x000fce00078e0011 */
.L_x_25:
[----:B------:R-:W-:Y:S05]  /*0400*/  BSYNC.RECONVERGENT B0 ;  /* 0x0000000000007941 */ /* 0x000fea0003800200 */
.L_x_24:
[----:B------:R-:W0:Y:S01]  /*0410*/  MUFU.RCP64H R11, R7 ;  /* 0x00000007000b7308 */ /* 0x000e220000001800 */
[----:B------:R-:W-:Y:S01]  /*0420*/  IMAD.MOV.U32 R10, RZ, RZ, 0x1 ;  /* 0x00000001ff0a7424 */ /* 0x000fe200078e00ff */
        /* <DEDUP_REMOVED lines=15> */
[----:B------:R-:W-:Y:S02]  /*0520*/  MOV R11, R7 ;  /* 0x00000007000b7202 */ /* 0x000fe40000000f00 */
[----:B------:R-:W-:-:S07]  /*0530*/  MOV R2, 0x550 ;  /* 0x0000055000027802 */ /* 0x000fce0000000f00 */
[----:B----4-:R-:W-:Y:S05]  /*0540*/  CALL.REL.NOINC `($__internal_0_$__cuda_sm20_div_rn_f64_full) ;  /* 0x0000000c00507944 */ /* 0x010fea0003c00000 */
[----:B------:R-:W-:Y:S02]  /*0550*/  IMAD.MOV.U32 R26, RZ, RZ, R16 ;  /* 0x000000ffff1a7224 */ /* 0x000fe400078e0010 */
[----:B------:R-:W-:-:S07]  /*0560*/  IMAD.MOV.U32 R27, RZ, RZ, R17 ;  /* 0x000000ffff1b7224 */ /* 0x000fce00078e0011 */
.L_x_27:
[----:B------:R-:W-:Y:S05]  /*0570*/  BSYNC.RECONVERGENT B0 ;  /* 0x0000000000007941 */ /* 0x000fea0003800200 */
.L_x_26:
[----:B------:R-:W0:Y:S01]  /*0580*/  MUFU.RCP64H R9, R7 ;  /* 0x0000000700097308 */ /* 0x000e220000001800 */
[----:B------:R-:W-:Y:S01]  /*0590*/  IMAD.MOV.U32 R8, RZ, RZ, 0x1 ;  /* 0x00000001ff087424 */ /* 0x000fe200078e00ff */
[----:B------:R-:W-:Y:S01]  /*05a0*/  DADD R22, R22, -0.5 ;  /* 0xbfe0000016167429 */ /* 0x000fe20000000000 */
[----:B------:R-:W-:Y:S01]  /*05b0*/  UMOV UR8, 0x51eb851f ;  /* 0x51eb851f00087882 */ /* 0x000fe20000000000 */
[----:B------:R-:W-:Y:S01]  /*05c0*/  UMOV UR9, 0x3fd51eb8 ;  /* 0x3fd51eb800097882 */ /* 0x000fe20000000000 */
[----:B------:R-:W-:Y:S03]  /*05d0*/  BSSY.RECONVERGENT B0, `(.L_x_28) ;  /* 0x0000015000007945 */ /* 0x000fe60003800200 */
[----:B------:R1:W2:Y:S02]  /*05e0*/  F2F.F32.F64 R26, R26 ;  /* 0x0000001a001a7310 */ /* 0x0002a40000301000 */
[----:B------:R-:W-:-:S02]  /*05f0*/  DMUL R12, R22, UR8 ;  /* 0x00000008160c7c28 */ /* 0x000fc40008000000 */
[----:B0-----:R-:W-:-:S08]  /*0600*/  DFMA R10, -R6, R8, 1 ;  /* 0x3ff00000060a742b */ /* 0x001fd00000000108 */
[----:B------:R-:W-:Y:S01]  /*0610*/  FSETP.GEU.AND P1, PT, |R13|, 6.5827683646048100446e-37, PT ;  /* 0x036000000d00780b */ /* 0x000fe20003f2e200 */
[----:B------:R-:W-:-:S08]  /*0620*/  DFMA R10, R10, R10, R10 ;  /* 0x0000000a0a0a722b */ /* 0x000fd0000000000a */
[----:B------:R-:W-:-:S08]  /*0630*/  DFMA R10, R8, R10, R8 ;  /* 0x0000000a080a722b */ /* 0x000fd00000000008 */
[----:B------:R-:W-:-:S08]  /*0640*/  DFMA R8, -R6, R10, 1 ;  /* 0x3ff000000608742b */ /* 0x000fd0000000010a */
[----:B------:R-:W-:-:S08]  /*0650*/  DFMA R14, R10, R8, R10 ;  /* 0x000000080a0e722b */ /* 0x000fd0000000000a */
[----:B------:R-:W-:-:S08]  /*0660*/  DMUL R8, R14, R12 ;  /* 0x0000000c0e087228 */ /* 0x000fd00000000000 */
[----:B------:R-:W-:-:S08]  /*0670*/  DFMA R10, -R6, R8, R12 ;  /* 0x00000008060a722b */ /* 0x000fd0000000010c */
[----:B------:R-:W-:-:S10]  /*0680*/  DFMA R8, R14, R10, R8 ;  /* 0x0000000a0e08722b */ /* 0x000fd40000000008 */
[----:B------:R-:W-:-:S05]  /*0690*/  FFMA R2, RZ, R7, R9 ;  /* 0x00000007ff027223 */ /* 0x000fca0000000009 */
[----:B------:R-:W-:-:S13]  /*06a0*/  FSETP.GT.AND P0, PT, |R2|, 1.469367938527859385e-39, PT ;  /* 0x001000000200780b */ /* 0x000fda0003f04200 */
[----:B-12---:R-:W-:Y:S05]  /*06b0*/  @P0 BRA P1, `(.L_x_29) ;  /* 0x0000000000180947 */ /* 0x006fea0000800000 */
[----:B------:R-:W-:Y:S01]  /*06c0*/  IMAD.MOV.U32 R10, RZ, RZ, R6 ;  /* 0x000000ffff0a7224 */ /* 0x000fe200078e0006 */
[----:B------:R-:W-:Y:S01]  /*06d0*/  MOV R2, 0x700 ;  /* 0x0000070000027802 */ /* 0x000fe20000000f00 */
[----:B------:R-:W-:-:S07]  /*06e0*/  IMAD.MOV.U32 R11, RZ, RZ, R7 ;  /* 0x000000ffff0b7224 */ /* 0x000fce00078e0007 */
[----:B----4-:R-:W-:Y:S05]  /*06f0*/  CALL.REL.NOINC `($__internal_0_$__cuda_sm20_div_rn_f64_full) ;  /* 0x0000000800e47944 */ /* 0x010fea0003c00000 */
[----:B------:R-:W-:Y:S01]  /*0700*/  IMAD.MOV.U32 R8, RZ, RZ, R16 ;  /* 0x000000ffff087224 */ /* 0x000fe200078e0010 */
[----:B------:R-:W-:-:S07]  /*0710*/  MOV R9, R17 ;  /* 0x0000001100097202 */ /* 0x000fce0000000f00 */
.L_x_29:
[----:B------:R-:W-:Y:S05]  /*0720*/  BSYNC.RECONVERGENT B0 ;  /* 0x0000000000007941 */ /* 0x000fea0003800200 */
.L_x_28:
        /* <DEDUP_REMOVED lines=22> */
.L_x_31:
[----:B------:R-:W-:Y:S05]  /*0890*/  BSYNC.RECONVERGENT B0 ;  /* 0x0000000000007941 */ /* 0x000fea0003800200 */
.L_x_30:
        /* <DEDUP_REMOVED lines=16> */
[----:B------:R-:W-:Y:S01]  /*09a0*/  MOV R10, R6 ;  /* 0x00000006000a7202 */ /* 0x000fe20000000f00 */
[----:B------:R-:W-:Y:S01]  /*09b0*/  IMAD.MOV.U32 R11, RZ, RZ, R7 ;  /* 0x000000ffff0b7224 */ /* 0x000fe200078e0007 */
[----:B------:R-:W-:-:S07]  /*09c0*/  MOV R2, 0x9e0 ;  /* 0x000009e000027802 */ /* 0x000fce0000000f00 */
[----:B----4-:R-:W-:Y:S05]  /*09d0*/  CALL.REL.NOINC `($__internal_0_$__cuda_sm20_div_rn_f64_full) ;  /* 0x00000008002c7944 */ /* 0x010fea0003c00000 */
[----:B------:R-:W-:Y:S02]  /*09e0*/  IMAD.MOV.U32 R8, RZ, RZ, R16 ;  /* 0x000000ffff087224 */ /* 0x000fe400078e0010 */
[----:B------:R-:W-:-:S07]  /*09f0*/  IMAD.MOV.U32 R9, RZ, RZ, R17 ;  /* 0x000000ffff097224 */ /* 0x000fce00078e0011 */
.L_x_33:
[----:B------:R-:W-:Y:S05]  /*0a00*/  BSYNC.RECONVERGENT B0 ;  /* 0x0000000000007941 */ /* 0x000fea0003800200 */
.L_x_32:
[----:B------:R-:W0:Y:S02]  /*0a10*/  LDC.64 R10, c[0x0][0x390] ;  /* 0x0000e400ff0a7b82 */ /* 0x000e240000000a00 */
[----:B0-----:R-:W2:Y:S01]  /*0a20*/  LDG.E.64 R16, desc[UR6][R10.64+0x18] ;  /* 0x000018060a107981 */ /* 0x001ea2000c1e1b00 */
[----:B------:R-:W0:Y:S01]  /*0a30*/  F2F.F32.F64 R14, R8 ;  /* 0x00000008000e7310 */ /* 0x000e220000301000 */
[----:B------:R-:W-:-:S05]  /*0a40*/  IADD3 R12, PT, PT, -R0, -0x2, R5 ;  /* 0xfffffffe000c7810 */ /* 0x000fca0007ffe105 */
[----:B--2---:R-:W-:-:S05]  /*0a50*/  IMAD.WIDE R18, R12, 0x4, R16 ;  /* 0x000000040c127825 */ /* 0x004fca00078e0210 */
[----:B0-----:R0:W-:Y:S04]  /*0a60*/  STG.E desc[UR6][R18.64], R14 ;  /* 0x0000000e12007986 */ /* 0x0011e8000c101906 */
[----:B------:R-:W2:Y:S02]  /*0a70*/  LDG.E.64 R16, desc[UR6][R10.64+0x18] ;  /* 0x000018060a107981 */ /* 0x000ea4000c1e1b00 */
[----:B--2---:R-:W-:-:S05]  /*0a80*/  IMAD.WIDE R20, R0, 0x4, R16 ;  /* 0x0000000400147825 */ /* 0x004fca00078e0210 */
[----:B------:R0:W-:Y:S04]  /*0a90*/  STG.E desc[UR6][R20.64], R14 ;  /* 0x0000000e14007986 */ /* 0x0001e8000c101906 */
[----:B------:R-:W2:Y:S01]  /*0aa0*/  LDG.E.64 R16, desc[UR6][R10.64] ;  /* 0x000000060a107981 */ /* 0x000ea2000c1e1b00 */
[----:B----4-:R-:W-:-:S05]  /*0ab0*/  IADD3 R13, PT, PT, -R0, -0x2, R3 ;  /* 0xfffffffe000d7810 */ /* 0x010fca0007ffe103 */
[----:B--2---:R-:W-:-:S05]  /*0ac0*/  IMAD.WIDE R22, R13, 0x4, R16 ;  /* 0x000000040d167825 */ /* 0x004fca00078e0210 */
[----:B------:R0:W-:Y:S04]  /*0ad0*/  STG.E desc[UR6][R22.64], R14 ;  /* 0x0000000e16007986 */ /* 0x0001e8000c101906 */
[----:B------:R-:W2:Y:S01]  /*0ae0*/  LDG.E.64 R8, desc[UR6][R10.64] ;  /* 0x000000060a087981 */ /* 0x000ea2000c1e1b00 */
[----:B------:R-:W-:Y:S01]  /*0af0*/  FADD R17, R14, 1 ;  /* 0x3f8000000e117421 */ /* 0x000fe20000000000 */
[----:B------:R-:W-:Y:S03]  /*0b00*/  BSSY.RECONVERGENT B0, `(.L_x_34) ;  /* 0x000000f000007945 */ /* 0x000fe60003800200 */
[----:B------:R-:W-:-:S05]  /*0b10*/  VIADD R2, R17, 0x1800000 ;  /* 0x0180000011027836 */ /* 0x000fca0000000000 */
[----:B------:R-:W-:-:S04]  /*0b20*/  LOP3.LUT R2, R2, 0x7f800000, RZ, 0xc0, !PT ;  /* 0x7f80000002027812 */ /* 0x000fc800078ec0ff */
[----:B------:R-:W-:Y:S01]  /*0b30*/  ISETP.GT.U32.AND P0, PT, R2, 0x1ffffff, PT ;  /* 0x01ffffff0200780c */ /* 0x000fe20003f04070 */
[----:B--2---:R-:W-:-:S05]  /*0b40*/  IMAD.WIDE R8, R0, 0x4, R8 ;  /* 0x0000000400087825 */ /* 0x004fca00078e0208 */
[----:B------:R0:W-:Y:S07]  /*0b50*/  STG.E desc[UR6][R8.64], R14 ;  /* 0x0000000e08007986 */ /* 0x0001ee000c101906 */
[----:B------:R-:W-:Y:S05]  /*0b60*/  @P0 BRA `(.L_x_35) ;  /* 0x0000000000100947 */ /* 0x000fea0003800000 */
[----:B------:R-:W-:Y:S01]  /*0b70*/  IMAD.MOV.U32 R2, RZ, RZ, R17 ;  /* 0x000000ffff027224 */ /* 0x000fe200078e0011 */
[----:B0-----:R-:W-:-:S07]  /*0b80*/  MOV R8, 0xba0 ;  /* 0x00000ba000087802 */ /* 0x001fce0000000f00 */
[----:B------:R-:W-:Y:S05]  /*0b90*/  CALL.REL.NOINC `($__internal_1_$__cuda_sm20_rcp_rn_f32_slowpath) ;  /* 0x0000000c00287944 */ /* 0x000fea0003c00000 */
[----:B------:R-:W-:Y:S05]  /*0ba0*/  BRA `(.L_x_36) ;  /* 0x0000000000107947 */ /* 0x000fea0003800000 */
.L_x_35:
[----:B------:R-:W1:Y:S02]  /*0bb0*/  MUFU.RCP R2, R17 ;  /* 0x0000001100027308 */ /* 0x000e640000001000 */
[----:B-1----:R-:W-:-:S04]  /*0bc0*/  FFMA R4, R17, R2, -1 ;  /* 0xbf80000011047423 */ /* 0x002fc80000000002 */
[----:B0-----:R-:W-:-:S04]  /*0bd0*/  FADD.FTZ R9, -R4, -RZ ;  /* 0x800000ff04097221 */ /* 0x001fc80000010100 */
[----:B------:R-:W-:-:S07]  /*0be0*/  FFMA R2, R2, R9, R2 ;  /* 0x0000000902027223 */ /* 0x000fce0000000002 */
.L_x_36:
[----:B------:R-:W-:Y:S05]  /*0bf0*/  BSYNC.RECONVERGENT B0 ;  /* 0x0000000000007941 */ /* 0x000fea0003800200 */
.L_x_34:
[----:B------:R-:W0:Y:S02]  /*0c00*/  LDC.64 R8, c[0x0][0x390] ;  /* 0x0000e400ff087b82 */ /* 0x000e240000000a00 */
[----:B0-----:R-:W2:Y:S02]  /*0c10*/  LDG.E.64 R10, desc[UR6][R8.64+0x20] ;  /* 0x00002006080a7981 */ /* 0x001ea4000c1e1b00 */
[----:B--2---:R-:W-:-:S05]  /*0c20*/  IMAD.WIDE R10, R12, 0x4, R10 ;  /* 0x000000040c0a7825 */ /* 0x004fca00078e020a */
[----:B------:R0:W-:Y:S04]  /*0c30*/  STG.E desc[UR6][R10.64], R2 ;  /* 0x000000020a007986 */ /* 0x0001e8000c101906 */
[----:B------:R-:W2:Y:S02]  /*0c40*/  LDG.E.64 R18, desc[UR6][R8.64+0x20] ;  /* 0x0000200608127981 */ /* 0x000ea4000c1e1b00 */
[----:B--2---:R-:W-:-:S05]  /*0c50*/  IMAD.WIDE R18, R0, 0x4, R18 ;  /* 0x0000000400127825 */ /* 0x004fca00078e0212 */
[----:B------:R0:W-:Y:S04]  /*0c60*/  STG.E desc[UR6][R18.64], R2 ;  /* 0x0000000212007986 */ /* 0x0001e8000c101906 */
[----:B------:R-:W2:Y:S02]  /*0c70*/  LDG.E.64 R20, desc[UR6][R8.64+0x8] ;  /* 0x0000080608147981 */ /* 0x000ea4000c1e1b00 */
        /* <DEDUP_REMOVED lines=11> */
[----:B0-----:R-:W-:Y:S02]  /*0d30*/  MOV R2, R15 ;  /* 0x0000000f00027202 */ /* 0x001fe40000000f00 */
[----:B------:R-:W-:-:S07]  /*0d40*/  MOV R8, 0xd60 ;  /* 0x00000d6000087802 */ /* 0x000fce0000000f00 */
[----:B------:R-:W-:Y:S05]  /*0d50*/  CALL.REL.NOINC `($__internal_1_$__cuda_sm20_rcp_rn_f32_slowpath) ;  /* 0x0000000800b87944 */ /* 0x000fea0003c00000 */
[----:B------:R-:W-:Y:S01]  /*0d60*/  IMAD.MOV.U32 R21, RZ, RZ, R2 ;  /* 0x000000ffff157224 */ /* 0x000fe200078e0002 */
[----:B------:R-:W-:Y:S06]  /*0d70*/  BRA `(.L_x_39) ;  /* 0x0000000000107947 */ /* 0x000fec0003800000 */
.L_x_38:
[----:B0-----:R-:W0:Y:S02]  /*0d80*/  MUFU.RCP R2, R15 ;  /* 0x0000000f00027308 */ /* 0x001e240000001000 */
[----:B0-----:R-:W-:-:S04]  /*0d90*/  FFMA R4, R15, R2, -1 ;  /* 0xbf8000000f047423 */ /* 0x001fc80000000002 */
[----:B------:R-:W-:-:S04]  /*0da0*/  FADD.FTZ R21, -R4, -RZ ;  /* 0x800000ff04157221 */ /* 0x000fc80000010100 */
[----:B------:R-:W-:-:S07]  /*0db0*/  FFMA R21, R2, R21, R2 ;  /* 0x0000001502157223 */ /* 0x000fce0000000002 */
.L_x_39:
[----:B------:R-:W-:Y:S05]  /*0dc0*/  BSYNC.RECONVERGENT B0 ;  /* 0x0000000000007941 */ /* 0x000fea0003800200 */
.L_x_37:
[----:B------:R-:W0:Y:S02]  /*0dd0*/  LDC.64 R8, c[0x0][0x390] ;  /* 0x0000e400ff087b82 */ /* 0x000e240000000a00 */
[----:B0-----:R-:W2:Y:S01]  /*0de0*/  LDG.E.64 R10, desc[UR6][R8.64+0x40] ;  /* 0x00004006080a7981 */ /* 0x001ea2000c1e1b00 */
[----:B------:R-:W-:-:S05]  /*0df0*/  LOP3.LUT R19, RZ, R0, RZ, 0x33, !PT ;  /* 0x00000000ff137212 */ /* 0x000fca00078e33ff */
[----:B------:R-:W-:-:S04]  /*0e00*/  VIADD R4, R19, UR10 ;  /* 0x0000000a13047c36 */ /* 0x000fc80008000000 */
[----:B--2---:R-:W-:-:S05]  /*0e10*/  IMAD.WIDE R22, R4, 0x4, R10 ;  /* 0x0000000404167825 */ /* 0x004fca00078e020a */
[----:B------:R0:W-:Y:S04]  /*0e20*/  STG.E desc[UR6][R22.64], R21 ;  /* 0x0000001516007986 */ /* 0x0001e8000c101906 */
[----:B------:R-:W2:Y:S02]  /*0e30*/  LDG.E.64 R10, desc[UR6][R8.64+0x40] ;  /* 0x00004006080a7981 */ /* 0x000ea4000c1e1b00 */
[----:B--2---:R-:W-:-:S05]  /*0e40*/  IMAD.WIDE R24, R0, 0x4, R10 ;  /* 0x0000000400187825 */ /* 0x004fca00078e020a */
[----:B------:R-:W-:Y:S04]  /*0e50*/  STG.E desc[UR6][R24.64], R21 ;  /* 0x0000001518007986 */ /* 0x000fe8000c101906 */
[----:B------:R-:W2:Y:S01]  /*0e60*/  LDG.E.64 R10, desc[UR6][R8.64+0x30] ;  /* 0x00003006080a7981 */ /* 0x000ea2000c1e1b00 */
[----:B------:R-:W-:Y:S01]  /*0e70*/  VIADD R19, R19, UR11 ;  /* 0x0000000b13137c36 */ /* 0x000fe20008000000 */
[----:B------:R-:W1:Y:S03]  /*0e80*/  MUFU.RCP R18, R17 ;  /* 0x0000001100127308 */ /* 0x000e660000001000 */
[----:B--2---:R-:W-:-:S05]  /*0e90*/  IMAD.WIDE R10, R19, 0x4, R10 ;  /* 0x00000004130a7825 */ /* 0x004fca00078e020a */
[----:B------:R2:W-:Y:S04]  /*0ea0*/  STG.E desc[UR6][R10.64], R21 ;  /* 0x000000150a007986 */ /* 0x0005e8000c101906 */
[----:B------:R-:W3:Y:S01]  /*0eb0*/  LDG.E.64 R28, desc[UR6][R8.64+0x30] ;  /* 0x00003006081c7981 */ /* 0x000ee2000c1e1b00 */
[----:B------:R-:W-:Y:S01]  /*0ec0*/  FADD R2, -R14, 1 ;  /* 0x3f8000000e027421 */ /* 0x000fe20000000100 */
[----:B-1----:R-:W-:Y:S01]  /*0ed0*/  FFMA R16, -R17, R18, 1 ;  /* 0x3f80000011107423 */ /* 0x002fe20000000112 */
[----:B------:R-:W-:Y:S02]  /*0ee0*/  BSSY.RECONVERGENT B0, `(.L_x_40) ;  /* 0x000000d000007945 */ /* 0x000fe40003800200 */
[----:B------:R-:W1:Y:S01]  /*0ef0*/  FCHK P0, R2, R17 ;  /* 0x0000001102007302 */ /* 0x000e620000000000 */
[----:B0-----:R-:W-:-:S04]  /*0f00*/  FFMA R23, R18, R16, R18 ;  /* 0x0000001012177223 */ /* 0x001fc80000000012 */
[----:B------:R-:W-:-:S04]  /*0f10*/  FFMA R14, R2, R23, RZ ;  /* 0x00000017020e7223 */ /* 0x000fc800000000ff */
[----:B------:R-:W-:-:S04]  /*0f20*/  FFMA R16, -R17, R14, R2 ;  /* 0x0000000e11107223 */ /* 0x000fc80000000102 */
[----:B--2---:R-:W-:Y:S01]  /*0f30*/  FFMA R10, R23, R16, R14 ;  /* 0x00000010170a7223 */ /* 0x004fe2000000000e */
[----:B---3--:R-:W-:-:S05]  /*0f40*/  IMAD.WIDE R28, R0, 0x4, R28 ;  /* 0x00000004001c7825 */ /* 0x008fca00078e021c */
[----:B------:R0:W-:Y:S01]  /*0f50*/  STG.E desc[UR6][R28.64], R21 ;  /* 0x000000151c007986 */ /* 0x0001e2000c101906 */
[----:B-1----:R-:W-:Y:S05]  /*0f60*/  @!P0 BRA `(.L_x_41) ;  /* 0x0000000000108947 */ /* 0x002fea0003800000 */
[----:B------:R-:W-:Y:S01]  /*0f70*/  IMAD.MOV.U32 R9, RZ, RZ, R17 ;  /* 0x000000ffff097224 */ /* 0x000fe200078e0011 */
[----:B------:R-:W-:-:S07]  /*0f80*/  MOV R8, 0xfa0 ;  /* 0x00000fa000087802 */ /* 0x000fce0000000f00 */
[----:B0-----:R-:W-:Y:S05]  /*0f90*/  CALL.REL.NOINC `($__internal_2_$__cuda_sm3x_div_rn_noftz_f32_slowpath) ;  /* 0x0000000800fc7944 */ /* 0x001fea0003c00000 */
[----:B------:R-:W-:-:S07]  /*0fa0*/  IMAD.MOV.U32 R10, RZ, RZ, R2 ;  /* 0x000000ffff0a7224 */ /* 0x000fce00078e0002 */
.L_x_41:
[----:B------:R-:W-:Y:S05]  /*0fb0*/  BSYNC.RECONVERGENT B0 ;  /* 0x0000000000007941 */ /* 0x000fea0003800200 */
.L_x_40:
[----:B------:R-:W1:Y:S02]  /*0fc0*/  LDC.64 R8, c[0x0][0x390] ;  /* 0x0000e400ff087b82 */ /* 0x000e640000000a00 */
[----:B-1----:R-:W2:Y:S02]  /*0fd0*/  LDG.E.64 R16, desc[UR6][R8.64+0x28] ;  /* 0x0000280608107981 */ /* 0x002ea4000c1e1b00 */
[----:B--2---:R-:W-:-:S05]  /*0fe0*/  IMAD.WIDE R16, R12, 0x4, R16 ;  /* 0x000000040c107825 */ /* 0x004fca00078e0210 */
[----:B------:R1:W-:Y:S04]  /*0ff0*/  STG.E desc[UR6][R16.64], R10 ;  /* 0x0000000a10007986 */ /* 0x0003e8000c101906 */
[----:B0-----:R-:W2:Y:S02]  /*1000*/  LDG.E.64 R20, desc[UR6][R8.64+0x28] ;  /* 0x0000280608147981 */ /* 0x001ea4000c1e1b00 */
[----:B--2---:R-:W-:-:S05]  /*1010*/  IMAD.WIDE R20, R0, 0x4, R20 ;  /* 0x0000000400147825 */ /* 0x004fca00078e0214 */
[----:B------:R0:W-:Y:S04]  /*1020*/  STG.E desc[UR6][R20.64], R10 ;  /* 0x0000000a14007986 */ /* 0x0001e8000c101906 */
[----:B------:R-:W2:Y:S01]  /*1030*/  LDG.E.64 R22, desc[UR6][R8.64+0x10] ;  /* 0x0000100608167981 */ /* 0x000ea2000c1e1b00 */
[----:B------:R-:W3:Y:S01]  /*1040*/  MUFU.RCP R14, R15 ;  /* 0x0000000f000e7308 */ /* 0x000ee20000001000 */
[----:B--2---:R-:W-:-:S05]  /*1050*/  IMAD.WIDE R22, R13, 0x4, R22 ;  /* 0x000000040d167825 */ /* 0x004fca00078e0216 */
[----:B------:R2:W-:Y:S04]  /*1060*/  STG.E desc[UR6][R22.64], R10 ;  /* 0x0000000a16007986 */ /* 0x0005e8000c101906 */
[----:B------:R-:W4:Y:S01]  /*1070*/  LDG.E.64 R12, desc[UR6][R8.64+0x10] ;  /* 0x00001006080c7981 */ /* 0x000f22000c1e1b00 */
[----:B------:R-:W-:Y:S01]  /*1080*/  FADD R2, -R26, 1 ;  /* 0x3f8000001a027421 */ /* 0x000fe20000000100 */
[----:B---3--:R-:W-:Y:S01]  /*1090*/  FFMA R11, -R15, R14, 1 ;  /* 0x3f8000000f0b7423 */ /* 0x008fe2000000010e */
[----:B------:R-:W-:Y:S02]  /*10a0*/  BSSY.RECONVERGENT B0, `(.L_x_42) ;  /* 0x000000d000007945 */ /* 0x000fe40003800200 */
[----:B------:R-:W3:Y:S01]  /*10b0*/  FCHK P0, R2, R15 ;  /* 0x0000000f02007302 */ /* 0x000ee20000000000 */
[----:B------:R-:W-:-:S04]  /*10c0*/  FFMA R11, R14, R11, R14 ;  /* 0x0000000b0e0b7223 */ /* 0x000fc8000000000e */
[----:B------:R-:W-:-:S04]  /*10d0*/  FFMA R14, R2, R11, RZ ;  /* 0x0000000b020e7223 */ /* 0x000fc800000000ff */
[----:B-1----:R-:W-:-:S04]  /*10e0*/  FFMA R16, -R15, R14, R2 ;  /* 0x0000000e0f107223 */ /* 0x002fc80000000102 */
[----:B0-----:R-:W-:Y:S01]  /*10f0*/  FFMA R21, R11, R16, R14 ;  /* 0x000000100b157223 */ /* 0x001fe2000000000e */
[----:B----4-:R-:W-:-:S05]  /*1100*/  IMAD.WIDE R12, R0, 0x4, R12 ;  /* 0x00000004000c7825 */ /* 0x010fca00078e020c */
[----:B------:R2:W-:Y:S01]  /*1110*/  STG.E desc[UR6][R12.64], R10 ;  /* 0x0000000a0c007986 */ /* 0x0005e2000c101906 */
[----:B---3--:R-:W-:Y:S05]  /*1120*/  @!P0 BRA `(.L_x_43) ;  /* 0x0000000000108947 */ /* 0x008fea0003800000 */
[----:B------:R-:W-:Y:S01]  /*1130*/  IMAD.MOV.U32 R9, RZ, RZ, R15 ;  /* 0x000000ffff097224 */ /* 0x000fe200078e000f */
[----:B------:R-:W-:-:S07]  /*1140*/  MOV R8, 0x1160 ;  /* 0x0000116000087802 */ /* 0x000fce0000000f00 */
[----:B--2---:R-:W-:Y:S05]  /*1150*/  CALL.REL.NOINC `($__internal_2_$__cuda_sm3x_div_rn_noftz_f32_slowpath) ;  /* 0x00000008008c7944 */ /* 0x004fea0003c00000 */
[----:B------:R-:W-:-:S07]  /*1160*/  MOV R21, R2 ;  /* 0x0000000200157202 */ /* 0x000fce0000000f00 */
.L_x_43:
[----:B------:R-:W-:Y:S05]  /*1170*/  BSYNC.RECONVERGENT B0 ;  /* 0x0000000000007941 */ /* 0x000fea0003800200 */
.L_x_42:
[----:B------:R-:W0:Y:S02]  /*1180*/  LDC.64 R16, c[0x0][0x390] ;  /* 0x0000e400ff107b82 */ /* 0x000e240000000a00 */
[----:B0-----:R-:W3:Y:S02]  /*1190*/  LDG.E.64 R8, desc[UR6][R16.64+0x48] ;  /* 0x0000480610087981 */ /* 0x001ee4000c1e1b00 */
[----:B---3--:R-:W-:-:S05]  /*11a0*/  IMAD.WIDE R8, R4, 0x4, R8 ;  /* 0x0000000404087825 */ /* 0x008fca00078e0208 */
[----:B------:R0:W-:Y:S04]  /*11b0*/  STG.E desc[UR6][R8.64], R21 ;  /* 0x0000001508007986 */ /* 0x0001e8000c101906 */
[----:B--2---:R-:W2:Y:S02]  /*11c0*/  LDG.E.64 R10, desc[UR6][R16.64+0x48] ;  /* 0x00004806100a7981 */ /* 0x004ea4000c1e1b00 */
[----:B--2---:R-:W-:-:S05]  /*11d0*/  IMAD.WIDE R10, R0, 0x4, R10 ;  /* 0x00000004000a7825 */ /* 0x004fca00078e020a */
[----:B------:R0:W-:Y:S04]  /*11e0*/  STG.E desc[UR6][R10.64], R21 ;  /* 0x000000150a007986 */ /* 0x0001e8000c101906 */
[----:B------:R-:W2:Y:S02]  /*11f0*/  LDG.E.64 R12, desc[UR6][R16.64+0x38] ;  /* 0x00003806100c7981 */ /* 0x000ea4000c1e1b00 */
[----:B--2---:R-:W-:-:S05]  /*1200*/  IMAD.WIDE R12, R19, 0x4, R12 ;  /* 0x00000004130c7825 */ /* 0x004fca00078e020c */
[----:B------:R0:W-:Y:S04]  /*1210*/  STG.E desc[UR6][R12.64], R21 ;  /* 0x000000150c007986 */ /* 0x0001e8000c101906 */
[----:B------:R-:W2:Y:S02]  /*1220*/  LDG.E.64 R14, desc[UR6][R16.64+0x38] ;  /* 0x00003806100e7981 */ /* 0x000ea4000c1e1b00 */
[----:B--2---:R-:W-:-:S04]  /*1230*/  IMAD.WIDE R14, R0, 0x4, R14 ;  /* 0x00000004000e7825 */ /* 0x004fc800078e020e */
[----:B------:R-:W-:Y:S01]  /*1240*/  VIADD R0, R0, UR4 ;  /* 0x0000000400007c36 */ /* 0x000fe20008000000 */
[----:B------:R0:W-:Y:S04]  /*1250*/  STG.E desc[UR6][R14.64], R21 ;  /* 0x000000150e007986 */ /* 0x0001e8000c101906 */
[----:B------:R-:W-:-:S13]  /*1260*/  ISETP.GE.AND P0, PT, R0, UR12, PT ;  /* 0x0000000c00007c0c */ /* 0x000fda000bf06270 */
[----:B0-----:R-:W-:Y:S05]  /*1270*/  @!P0 BRA `(.L_x_44) ;  /* 0xffffffec00948947 */ /* 0x001fea000383ffff */
[----:B------:R-:W-:Y:S05]  /*1280*/  EXIT ;  /* 0x000000000000794d */ /* 0x000fea0003800000 */
        .weak           $__internal_0_$__cuda_sm20_div_rn_f64_full
        .type           $__internal_0_$__cuda_sm20_div_rn_f64_full,@function
        .size           $__internal_0_$__cuda_sm20_div_rn_f64_full,($__internal_1_$__cuda_sm20_rcp_rn_f32_slowpath - $__internal_0_$__cuda_sm20_div_rn_f64_full)
$__internal_0_$__cuda_sm20_div_rn_f64_full:
[C---:B------:R-:W-:Y:S01]  /*1290*/  FSETP.GEU.AND P0, PT, |R11|.reuse, 1.469367938527859385e-39, PT ;  /* 0x001000000b00780b */ /* 0x040fe20003f0e200 */
[----:B------:R-:W-:Y:S01]  /*12a0*/  IMAD.MOV.U32 R14, RZ, RZ, 0x1 ;  /* 0x00000001ff0e7424 */ /* 0x000fe200078e00ff */
[----:B------:R-:W-:Y:S01]  /*12b0*/  LOP3.LUT R8, R11, 0x800fffff, RZ, 0xc0, !PT ;  /* 0x800fffff0b087812 */ /* 0x000fe200078ec0ff */
[----:B------:R-:W-:Y:S01]  /*12c0*/  IMAD.MOV.U32 R24, RZ, RZ, 0x1ca00000 ;  /* 0x1ca00000ff187424 */ /* 0x000fe200078e00ff */
[C---:B------:R-:W-:Y:S01]  /*12d0*/  FSETP.GEU.AND P2, PT, |R13|.reuse, 1.469367938527859385e-39, PT ;  /* 0x001000000d00780b */ /* 0x040fe20003f4e200 */
[----:B------:R-:W-:Y:S01]  /*12e0*/  BSSY.RECONVERGENT B1, `(.L_x_45) ;  /* 0x0000052000017945 */ /* 0x000fe20003800200 */
[----:B------:R-:W-:Y:S01]  /*12f0*/  LOP3.LUT R9, R8, 0x3ff00000, RZ, 0xfc, !PT ;  /* 0x3ff0000008097812 */ /* 0x000fe200078efcff */
[----:B------:R-:W-:Y:S01]  /*1300*/  IMAD.MOV.U32 R8, RZ, RZ, R10 ;  /* 0x000000ffff087224 */ /* 0x000fe200078e000a */
[----:B------:R-:W-:Y:S02]  /*1310*/  LOP3.LUT R4, R13, 0x7ff00000, RZ, 0xc0, !PT ;  /* 0x7ff000000d047812 */ /* 0x000fe400078ec0ff */
[----:B------:R-:W-:-:S03]  /*1320*/  LOP3.LUT R25, R11, 0x7ff00000, RZ, 0xc0, !PT ;  /* 0x7ff000000b197812 */ /* 0x000fc600078ec0ff */
[----:B------:R-:W-:Y:S01]  /*1330*/  @!P0 DMUL R8, R10, 8.98846567431157953865e+307 ;  /* 0x7fe000000a088828 */ /* 0x000fe20000000000 */
[----:B------:R-:W-:-:S03]  /*1340*/  ISETP.GE.U32.AND P1, PT, R4, R25, PT ;  /* 0x000000190400720c */ /* 0x000fc60003f26070 */
[----:B------:R-:W-:Y:S02]  /*1350*/  @!P2 LOP3.LUT R17, R11, 0x7ff00000, RZ, 0xc0, !PT ;  /* 0x7ff000000b11a812 */ /* 0x000fe400078ec0ff */
[----:B------:R-:W0:Y:S02]  /*1360*/  MUFU.RCP64H R15, R9 ;  /* 0x00000009000f7308 */ /* 0x000e240000001800 */
[----:B------:R-:W-:Y:S02]  /*1370*/  @!P2 ISETP.GE.U32.AND P3, PT, R4, R17, PT ;  /* 0x000000110400a20c */ /* 0x000fe40003f66070 */
[----:B------:R-:W-:Y:S02]  /*1380*/  @!P0 LOP3.LUT R25, R9, 0x7ff00000, RZ, 0xc0, !PT ;  /* 0x7ff0000009198812 */ /* 0x000fe400078ec0ff */
[----:B------:R-:W-:-:S04]  /*1390*/  @!P2 SEL R17, R24, 0x63400000, !P3 ;  /* 0x634000001811a807 */ /* 0x000fc80005800000 */
[----:B------:R-:W-:-:S04]  /*13a0*/  @!P2 LOP3.LUT R20, R17, 0x80000000, R13, 0xf8, !PT ;  /* 0x800000001114a812 */ /* 0x000fc800078ef80d */
[----:B------:R-:W-:Y:S01]  /*13b0*/  @!P2 LOP3.LUT R21, R20, 0x100000, RZ, 0xfc, !PT ;  /* 0x001000001415a812 */ /* 0x000fe200078efcff */
[----:B------:R-:W-:Y:S01]  /*13c0*/  @!P2 IMAD.MOV.U32 R20, RZ, RZ, RZ ;  /* 0x000000ffff14a224 */ /* 0x000fe200078e00ff */
[----:B0-----:R-:W-:-:S08]  /*13d0*/  DFMA R18, R14, -R8, 1 ;  /* 0x3ff000000e12742b */ /* 0x001fd00000000808 */
[----:B------:R-:W-:-:S08]  /*13e0*/  DFMA R18, R18, R18, R18 ;  /* 0x000000121212722b */ /* 0x000fd00000000012 */
[----:B------:R-:W-:Y:S01]  /*13f0*/  DFMA R18, R14, R18, R14 ;  /* 0x000000120e12722b */ /* 0x000fe2000000000e */
[----:B------:R-:W-:Y:S01]  /*1400*/  SEL R15, R24, 0x63400000, !P1 ;  /* 0x63400000180f7807 */ /* 0x000fe20004800000 */
[----:B------:R-:W-:-:S03]  /*1410*/  IMAD.MOV.U32 R14, RZ, RZ, R12 ;  /* 0x000000ffff0e7224 */ /* 0x000fc600078e000c */
[----:B------:R-:W-:-:S03]  /*1420*/  LOP3.LUT R15, R15, 0x800fffff, R13, 0xf8, !PT ;  /* 0x800fffff0f0f7812 */ /* 0x000fc600078ef80d */
[----:B------:R-:W-:-:S03]  /*1430*/  DFMA R16, R18, -R8, 1 ;  /* 0x3ff000001210742b */ /* 0x000fc60000000808 */
[----:B------:R-:W-:-:S05]  /*1440*/  @!P2 DFMA R14, R14, 2, -R20 ;  /* 0x400000000e0ea82b */ /* 0x000fca0000000814 */
[----:B------:R-:W-:-:S08]  /*1450*/  DFMA R16, R18, R16, R18 ;  /* 0x000000101210722b */ /* 0x000fd00000000012 */
[----:B------:R-:W-:-:S08]  /*1460*/  DMUL R18, R16, R14 ;  /* 0x0000000e10127228 */ /* 0x000fd00000000000 */
[----:B------:R-:W-:-:S08]  /*1470*/  DFMA R20, R18, -R8, R14 ;  /* 0x800000081214722b */ /* 0x000fd0000000000e */
[----:B------:R-:W-:Y:S01]  /*1480*/  DFMA R20, R16, R20, R18 ;  /* 0x000000141014722b */ /* 0x000fe20000000012 */
[----:B------:R-:W-:Y:S01]  /*1490*/  MOV R18, R4 ;  /* 0x0000000400127202 */ /* 0x000fe20000000f00 */
[----:B------:R-:W-:Y:S01]  /*14a0*/  VIADD R17, R25, 0xffffffff ;  /* 0xffffffff19117836 */ /* 0x000fe20000000000 */
[----:B------:R-:W-:-:S05]  /*14b0*/  @!P2 LOP3.LUT R18, R15, 0x7ff00000, RZ, 0xc0, !PT ;  /* 0x7ff000000f12a812 */ /* 0x000fca00078ec0ff */
[----:B------:R-:W-:-:S05]  /*14c0*/  VIADD R16, R18, 0xffffffff ;  /* 0xffffffff12107836 */ /* 0x000fca0000000000 */
[----:B------:R-:W-:-:S04]  /*14d0*/  ISETP.GT.U32.AND P0, PT, R16, 0x7feffffe, PT ;  /* 0x7feffffe1000780c */ /* 0x000fc80003f04070 */
[----:B------:R-:W-:-:S13]  /*14e0*/  ISETP.GT.U32.OR P0, PT, R17, 0x7feffffe, P0 ;  /* 0x7feffffe1100780c */ /* 0x000fda0000704470 */
[----:B------:R-:W-:Y:S05]  /*14f0*/  @P0 BRA `(.L_x_46) ;  /* 0x00000000006c0947 */ /* 0x000fea0003800000 */
[----:B------:R-:W-:-:S04]  /*1500*/  LOP3.LUT R13, R11, 0x7ff00000, RZ, 0xc0, !PT ;  /* 0x7ff000000b0d7812 */ /* 0x000fc800078ec0ff */
[CC--:B------:R-:W-:Y:S02]  /*1510*/  VIADDMNMX R12, R4.reuse, -R13.reuse, 0xb9600000, !PT ;  /* 0xb9600000040c7446 */ /* 0x0c0fe4000780090d */
[----:B------:R-:W-:Y:S02]  /*1520*/  ISETP.GE.U32.AND P0, PT, R4, R13, PT ;  /* 0x0000000d0400720c */ /* 0x000fe40003f06070 */
[----:B------:R-:W-:Y:S01]  /*1530*/  VIMNMX R4, PT, PT, R12, 0x46a00000, PT ;  /* 0x46a000000c047848 */ /* 0x000fe20003fe0100 */
[----:B------:R-:W-:Y:S01]  /*1540*/  IMAD.MOV.U32 R12, RZ, RZ, RZ ;  /* 0x000000ffff0c7224 */ /* 0x000fe200078e00ff */
[----:B------:R-:W-:-:S05]  /*1550*/  SEL R13, R24, 0x63400000, !P0 ;  /* 0x63400000180d7807 */ /* 0x000fca0004000000 */
[----:B------:R-:W-:-:S04]  /*1560*/  IMAD.IADD R4, R4, 0x1, -R13 ;  /* 0x0000000104047824 */ /* 0x000fc800078e0a0d */
[----:B------:R-:W-:-:S06]  /*1570*/  VIADD R13, R4, 0x7fe00000 ;  /* 0x7fe00000040d7836 */ /* 0x000fcc0000000000 */
[----:B------:R-:W-:-:S10]  /*1580*/  DMUL R16, R20, R12 ;  /* 0x0000000c14107228 */ /* 0x000fd40000000000 */
[----:B------:R-:W-:-:S13]  /*1590*/  FSETP.GTU.AND P0, PT, |R17|, 1.469367938527859385e-39, PT ;  /* 0x001000001100780b */ /* 0x000fda0003f0c200 */
[----:B------:R-:W-:Y:S05]  /*15a0*/  @P0 BRA `(.L_x_47) ;  /* 0x0000000000940947 */ /* 0x000fea0003800000 */
[----:B------:R-:W-:Y:S01]  /*15b0*/  DFMA R8, R20, -R8, R14 ;  /* 0x800000081408722b */ /* 0x000fe2000000000e */
[----:B------:R-:W-:-:S09]  /*15c0*/  IMAD.MOV.U32 R12, RZ, RZ, RZ ;  /* 0x000000ffff0c7224 */ /* 0x000fd200078e00ff */
[C---:B------:R-:W-:Y:S02]  /*15d0*/  FSETP.NEU.AND P0, PT, R9.reuse, RZ, PT ;  /* 0x000000ff0900720b */ /* 0x040fe40003f0d000 */
[----:B------:R-:W-:-:S04]  /*15e0*/  LOP3.LUT R11, R9, 0x80000000, R11, 0x48, !PT ;  /* 0x80000000090b7812 */ /* 0x000fc800078e480b */
[----:B------:R-:W-:-:S07]  /*15f0*/  LOP3.LUT R13, R11, R13, RZ, 0xfc, !PT ;  /* 0x0000000d0b0d7212 */ /* 0x000fce00078efcff */
[----:B------:R-:W-:Y:S05]  /*1600*/  @!P0 BRA `(.L_x_47) ;  /* 0x00000000007c8947 */ /* 0x000fea0003800000 */
[----:B------:R-:W-:Y:S01]  /*1610*/  IADD3 R9, PT, PT, -R4, RZ, RZ ;  /* 0x000000ff04097210 */ /* 0x000fe20007ffe1ff */
[----:B------:R-:W-:Y:S01]  /*1620*/  IMAD.MOV.U32 R8, RZ, RZ, RZ ;  /* 0x000000ffff087224 */ /* 0x000fe200078e00ff */
[----:B------:R-:W-:-:S05]  /*1630*/  DMUL.RP R12, R20, R12 ;  /* 0x0000000c140c7228 */ /* 0x000fca0000008000 */
[----:B------:R-:W-:-:S05]  /*1640*/  DFMA R8, R16, -R8, R20 ;  /* 0x800000081008722b */ /* 0x000fca0000000014 */
[----:B------:R-:W-:Y:S02]  /*1650*/  LOP3.LUT R11, R13, R11, RZ, 0x3c, !PT ;  /* 0x0000000b0d0b7212 */ /* 0x000fe400078e3cff */
[----:B------:R-:W-:-:S04]  /*1660*/  IADD3 R8, PT, PT, -R4, -0x43300000, RZ ;  /* 0xbcd0000004087810 */ /* 0x000fc80007ffe1ff */
[----:B------:R-:W-:-:S04]  /*1670*/  FSETP.NEU.AND P0, PT, |R9|, R8, PT ;  /* 0x000000080900720b */ /* 0x000fc80003f0d200 */
[----:B------:R-:W-:Y:S02]  /*1680*/  FSEL R16, R12, R16, !P0 ;  /* 0x000000100c107208 */ /* 0x000fe40004000000 */
[----:B------:R-:W-:Y:S01]  /*1690*/  FSEL R17, R11, R17, !P0 ;  /* 0x000000110b117208 */ /* 0x000fe20004000000 */
[----:B------:R-:W-:Y:S06]  /*16a0*/  BRA `(.L_x_47) ;  /* 0x0000000000547947 */ /* 0x000fec0003800000 */
.L_x_46:
[----:B------:R-:W-:-:S14]  /*16b0*/  DSETP.NAN.AND P0, PT, R12, R12, PT ;  /* 0x0000000c0c00722a */ /* 0x000fdc0003f08000 */
[----:B------:R-:W-:Y:S05]  /*16c0*/  @P0 BRA `(.L_x_48) ;  /* 0x0000000000440947 */ /* 0x000fea0003800000 */
[----:B------:R-:W-:-:S14]  /*16d0*/  DSETP.NAN.AND P0, PT, R10, R10, PT ;  /* 0x0000000a0a00722a */ /* 0x000fdc0003f08000 */
[----:B------:R-:W-:Y:S05]  /*16e0*/  @P0 BRA `(.L_x_49) ;  /* 0x0000000000300947 */ /* 0x000fea0003800000 */
[----:B------:R-:W-:Y:S01]  /*16f0*/  ISETP.NE.AND P0, PT, R18, R25, PT ;  /* 0x000000191200720c */ /* 0x000fe20003f05270 */
[----:B------:R-:W-:Y:S02]  /*1700*/  IMAD.MOV.U32 R16, RZ, RZ, 0x0 ;  /* 0x00000000ff107424 */ /* 0x000fe400078e00ff */
[----:B------:R-:W-:-:S10]  /*1710*/  IMAD.MOV.U32 R17, RZ, RZ, -0x80000 ;  /* 0xfff80000ff117424 */ /* 0x000fd400078e00ff */
[----:B------:R-:W-:Y:S05]  /*1720*/  @!P0 BRA `(.L_x_47) ;  /* 0x0000000000348947 */ /* 0x000fea0003800000 */
[----:B------:R-:W-:Y:S02]  /*1730*/  ISETP.NE.AND P0, PT, R18, 0x7ff00000, PT ;  /* 0x7ff000001200780c */ /* 0x000fe40003f05270 */
[----:B------:R-:W-:Y:S02]  /*1740*/  LOP3.LUT R17, R13, 0x80000000, R11, 0x48, !PT ;  /* 0x800000000d117812 */ /* 0x000fe400078e480b */
[----:B------:R-:W-:-:S13]  /*1750*/  ISETP.EQ.OR P0, PT, R25, RZ, !P0 ;  /* 0x000000ff1900720c */ /* 0x000fda0004702670 */
[----:B------:R-:W-:Y:S01]  /*1760*/  @P0 LOP3.LUT R4, R17, 0x7ff00000, RZ, 0xfc, !PT ;  /* 0x7ff0000011040812 */ /* 0x000fe200078efcff */
[----:B------:R-:W-:Y:S02]  /*1770*/  @!P0 IMAD.MOV.U32 R16, RZ, RZ, RZ ;  /* 0x000000ffff108224 */ /* 0x000fe400078e00ff */
[----:B------:R-:W-:Y:S02]  /*1780*/  @P0 IMAD.MOV.U32 R16, RZ, RZ, RZ ;  /* 0x000000ffff100224 */ /* 0x000fe400078e00ff */
[----:B------:R-:W-:Y:S01]  /*1790*/  @P0 IMAD.MOV.U32 R17, RZ, RZ, R4 ;  /* 0x000000ffff110224 */ /* 0x000fe200078e0004 */
[----:B------:R-:W-:Y:S06]  /*17a0*/  BRA `(.L_x_47) ;  /* 0x0000000000147947 */ /* 0x000fec0003800000 */
.L_x_49:
[----:B------:R-:W-:Y:S02]  /*17b0*/  LOP3.LUT R17, R11, 0x80000, RZ, 0xfc, !PT ;  /* 0x000800000b117812 */ /* 0x000fe400078efcff */
[----:B------:R-:W-:Y:S01]  /*17c0*/  MOV R16, R10 ;  /* 0x0000000a00107202 */ /* 0x000fe20000000f00 */
[----:B------:R-:W-:Y:S06]  /*17d0*/  BRA `(.L_x_47) ;  /* 0x0000000000087947 */ /* 0x000fec0003800000 */
.L_x_48:
[----:B------:R-:W-:Y:S01]  /*17e0*/  LOP3.LUT R17, R13, 0x80000, RZ, 0xfc, !PT ;  /* 0x000800000d117812 */ /* 0x000fe200078efcff */
[----:B------:R-:W-:-:S07]  /*17f0*/  IMAD.MOV.U32 R16, RZ, RZ, R12 ;  /* 0x000000ffff107224 */ /* 0x000fce00078e000c */
.L_x_47:
[----:B------:R-:W-:Y:S05]  /*1800*/  BSYNC.RECONVERGENT B1 ;  /* 0x0000000000017941 */ /* 0x000fea0003800200 */
.L_x_45:
[----:B------:R-:W-:Y:S02]  /*1810*/  IMAD.MOV.U32 R8, RZ, RZ, R2 ;  /* 0x000000ffff087224 */ /* 0x000fe400078e0002 */
[----:B------:R-:W-:-:S04]  /*1820*/  IMAD.MOV.U32 R9, RZ, RZ, 0x0 ;  /* 0x00000000ff097424 */ /* 0x000fc800078e00ff */
[----:B------:R-:W-:Y:S05]  /*1830*/  RET.REL.NODEC R8 `(_Z8pmlparamiiiP7pmlayer) ;  /* 0xffffffe408f07950 */ /* 0x000fea0003c3ffff */
        .weak           $__internal_1_$__cuda_sm20_rcp_rn_f32_slowpath
        .type           $__internal_1_$__cuda_sm20_rcp_rn_f32_slowpath,@function
        .size           $__internal_1_$__cuda_sm20_rcp_rn_f32_slowpath,($__internal_2_$__cuda_sm3x_div_rn_noftz_f32_slowpath - $__internal_1_$__cuda_sm20_rcp_rn_f32_slowpath)
$__internal_1_$__cuda_sm20_rcp_rn_f32_slowpath:
[----:B------:R-:W-:Y:S01]  /*1840*/  IMAD.SHL.U32 R4, R2, 0x2, RZ ;  /* 0x0000000202047824 */ /* 0x000fe200078e00ff */
[----:B------:R-:W-:Y:S04]  /*1850*/  BSSY.RECONVERGENT B1, `(.L_x_50) ;  /* 0x0000030000017945 */ /* 0x000fe80003800200 */
[----:B------:R-:W-:-:S04]  /*1860*/  SHF.R.U32.HI R4, RZ, 0x18, R4 ;  /* 0x00000018ff047819 */ /* 0x000fc80000011604 */
[----:B------:R-:W-:-:S13]  /*1870*/  ISETP.NE.U32.AND P0, PT, R4, RZ, PT ;  /* 0x000000ff0400720c */ /* 0x000fda0003f05070 */
[----:B------:R-:W-:Y:S05]  /*1880*/  @P0 BRA `(.L_x_51) ;  /* 0x0000000000280947 */ /* 0x000fea0003800000 */
[----:B------:R-:W-:-:S05]  /*1890*/  IMAD.SHL.U32 R4, R2, 0x2, RZ ;  /* 0x0000000202047824 */ /* 0x000fca00078e00ff */
[----:B------:R-:W-:-:S13]  /*18a0*/  ISETP.NE.AND P0, PT, R4, RZ, PT ;  /* 0x000000ff0400720c */ /* 0x000fda0003f05270 */
[----:B------:R-:W-:Y:S01]  /*18b0*/  @P0 FFMA R10, R2, 1.84467440737095516160e+19, RZ ;  /* 0x5f800000020a0823 */ /* 0x000fe200000000ff */
[----:B------:R-:W-:Y:S08]  /*18c0*/  @!P0 MUFU.RCP R9, R2 ;  /* 0x0000000200098308 */ /* 0x000ff00000001000 */
[----:B------:R-:W0:Y:S02]  /*18d0*/  @P0 MUFU.RCP R11, R10 ;  /* 0x0000000a000b0308 */ /* 0x000e240000001000 */
[----:B0-----:R-:W-:-:S04]  /*18e0*/  @P0 FFMA R4, R10, R11, -1 ;  /* 0xbf8000000a040423 */ /* 0x001fc8000000000b */
[----:B------:R-:W-:-:S04]  /*18f0*/  @P0 FADD.FTZ R4, -R4, -RZ ;  /* 0x800000ff04040221 */ /* 0x000fc80000010100 */
[----:B------:R-:W-:-:S04]  /*1900*/  @P0 FFMA R4, R11, R4, R11 ;  /* 0x000000040b040223 */ /* 0x000fc8000000000b */
[----:B------:R-:W-:Y:S01]  /*1910*/  @P0 FFMA R9, R4, 1.84467440737095516160e+19, RZ ;  /* 0x5f80000004090823 */ /* 0x000fe200000000ff */
[----:B------:R-:W-:Y:S06]  /*1920*/  BRA `(.L_x_52) ;  /* 0x0000000000887947 */ /* 0x000fec0003800000 */
.L_x_51:
[----:B------:R-:W-:-:S05]  /*1930*/  VIADD R9, R4, 0xffffff03 ;  /* 0xffffff0304097836 */ /* 0x000fca0000000000 */
[----:B------:R-:W-:-:S13]  /*1940*/  ISETP.GT.U32.AND P0, PT, R9, 0x1, PT ;  /* 0x000000010900780c */ /* 0x000fda0003f04070 */
[----:B------:R-:W-:Y:S05]  /*1950*/  @P0 BRA `(.L_x_53) ;  /* 0x0000000000780947 */ /* 0x000fea0003800000 */
[----:B------:R-:W-:Y:S02]  /*1960*/  LOP3.LUT R10, R2, 0x7fffff, RZ, 0xc0, !PT ;  /* 0x007fffff020a7812 */ /* 0x000fe400078ec0ff */
[----:B------:R-:W-:Y:S02]  /*1970*/  MOV R20, 0x3 ;  /* 0x0000000300147802 */ /* 0x000fe40000000f00 */
[----:B------:R-:W-:Y:S02]  /*1980*/  LOP3.LUT R10, R10, 0x3f800000, RZ, 0xfc, !PT ;  /* 0x3f8000000a0a7812 */ /* 0x000fe400078efcff */
[----:B------:R-:W-:Y:S02]  /*1990*/  SHF.L.U32 R21, R20, R9, RZ ;  /* 0x0000000914157219 */ /* 0x000fe400000006ff */
[----:B------:R-:W0:Y:S02]  /*19a0*/  MUFU.RCP R11, R10 ;  /* 0x0000000a000b7308 */ /* 0x000e240000001000 */
[----:B0-----:R-:W-:-:S04]  /*19b0*/  FFMA R16, R10, R11, -1 ;  /* 0xbf8000000a107423 */ /* 0x001fc8000000000b */
[----:B------:R-:W-:-:S04]  /*19c0*/  FADD.FTZ R16, -R16, -RZ ;  /* 0x800000ff10107221 */ /* 0x000fc80000010100 */
[CCC-:B------:R-:W-:Y:S01]  /*19d0*/  FFMA.RM R18, R11.reuse, R16.reuse, R11.reuse ;  /* 0x000000100b127223 */ /* 0x1c0fe2000000400b */
[----:B------:R-:W-:-:S04]  /*19e0*/  FFMA.RP R19, R11, R16, R11 ;  /* 0x000000100b137223 */ /* 0x000fc8000000800b */
[C---:B------:R-:W-:Y:S02]  /*19f0*/  LOP3.LUT R11, R18.reuse, 0x7fffff, RZ, 0xc0, !PT ;  /* 0x007fffff120b7812 */ /* 0x040fe400078ec0ff */
[----:B------:R-:W-:Y:S02]  /*1a00*/  FSETP.NEU.FTZ.AND P0, PT, R18, R19, PT ;  /* 0x000000131200720b */ /* 0x000fe40003f1d000 */
[----:B------:R-:W-:Y:S02]  /*1a10*/  LOP3.LUT R16, R11, 0x800000, RZ, 0xfc, !PT ;  /* 0x008000000b107812 */ /* 0x000fe400078efcff */
[----:B------:R-:W-:Y:S02]  /*1a20*/  SEL R11, RZ, 0xffffffff, !P0 ;  /* 0xffffffffff0b7807 */ /* 0x000fe40004000000 */
[----:B------:R-:W-:-:S03]  /*1a30*/  LOP3.LUT R10, R21, R16, RZ, 0xc0, !PT ;  /* 0x00000010150a7212 */ /* 0x000fc600078ec0ff */
[----:B------:R-:W-:Y:S01]  /*1a40*/  IMAD.MOV R11, RZ, RZ, -R11 ;  /* 0x000000ffff0b7224 */ /* 0x000fe200078e0a0b */
[----:B------:R-:W-:-:S04]  /*1a50*/  SHF.R.U32.HI R10, RZ, R9, R10 ;  /* 0x00000009ff0a7219 */ /* 0x000fc8000001160a */
[----:B------:R-:W-:Y:S02]  /*1a60*/  LOP3.LUT P1, RZ, R11, R9, R16, 0xf8, !PT ;  /* 0x000000090bff7212 */ /* 0x000fe4000782f810 */
[C---:B------:R-:W-:Y:S02]  /*1a70*/  LOP3.LUT P0, RZ, R10.reuse, 0x1, RZ, 0xc0, !PT ;  /* 0x000000010aff7812 */ /* 0x040fe4000780c0ff */
[----:B------:R-:W-:-:S04]  /*1a80*/  LOP3.LUT P2, RZ, R10, 0x2, RZ, 0xc0, !PT ;  /* 0x000000020aff7812 */ /* 0x000fc8000784c0ff */
[----:B------:R-:W-:Y:S02]  /*1a90*/  PLOP3.LUT P0, PT, P0, P1, P2, 0xe0, 0x0 ;  /* 0x000000000000781c */ /* 0x000fe40000703c20 */
[----:B------:R-:W-:Y:S02]  /*1aa0*/  LOP3.LUT P1, RZ, R2, 0x7fffff, RZ, 0xc0, !PT ;  /* 0x007fffff02ff7812 */ /* 0x000fe4000782c0ff */
[----:B------:R-:W-:-:S05]  /*1ab0*/  SEL R9, RZ, 0x1, !P0 ;  /* 0x00000001ff097807 */ /* 0x000fca0004000000 */
[----:B------:R-:W-:-:S05]  /*1ac0*/  IMAD.MOV R9, RZ, RZ, -R9 ;  /* 0x000000ffff097224 */ /* 0x000fca00078e0a09 */
[----:B------:R-:W-:Y:S01]  /*1ad0*/  ISETP.GE.AND P0, PT, R9, RZ, PT ;  /* 0x000000ff0900720c */ /* 0x000fe20003f06270 */
[----:B------:R-:W-:-:S05]  /*1ae0*/  VIADD R9, R4, 0xffffff04 ;  /* 0xffffff0404097836 */ /* 0x000fca0000000000 */
[----:B------:R-:W-:-:S07]  /*1af0*/  SHF.R.U32.HI R9, RZ, R9, R16 ;  /* 0x00000009ff097219 */ /* 0x000fce0000011610 */
[----:B------:R-:W-:-:S04]  /*1b00*/  @!P0 VIADD R9, R9, 0x1 ;  /* 0x0000000109098836 */ /* 0x000fc80000000000 */
[----:B------:R-:W-:-:S05]  /*1b10*/  @!P1 IMAD.SHL.U32 R9, R9, 0x2, RZ ;  /* 0x0000000209099824 */ /* 0x000fca00078e00ff */
[----:B------:R-:W-:Y:S01]  /*1b20*/  LOP3.LUT R9, R9, 0x80000000, R2, 0xf8, !PT ;  /* 0x8000000009097812 */ /* 0x000fe200078ef802 */
[----:B------:R-:W-:Y:S06]  /*1b30*/  BRA `(.L_x_52) ;  /* 0x0000000000047947 */ /* 0x000fec0003800000 */
.L_x_53:
[----:B------:R0:W1:Y:S02]  /*1b40*/  MUFU.RCP R9, R2 ;  /* 0x0000000200097308 */ /* 0x0000640000001000 */
.L_x_52:
[----:B------:R-:W-:Y:S05]  /*1b50*/  BSYNC.RECONVERGENT B1 ;  /* 0x0000000000017941 */ /* 0x000fea0003800200 */
.L_x_50:
[----:B01----:R-:W-:Y:S02]  /*1b60*/  IMAD.MOV.U32 R2, RZ, RZ, R9 ;  /* 0x000000ffff027224 */ /* 0x003fe400078e0009 */
[----:B------:R-:W-:-:S04]  /*1b70*/  HFMA2 R9, -RZ, RZ, 0, 0 ;  /* 0x00000000ff097431 */ /* 0x000fc800000001ff */
[----:B------:R-:W-:Y:S05]  /*1b80*/  RET.REL.NODEC R8 `(_Z8pmlparamiiiP7pmlayer) ;  /* 0xffffffe4081c7950 */ /* 0x000fea0003c3ffff */
        .weak           $__internal_2_$__cuda_sm3x_div_rn_noftz_f32_slowpath
        .type           $__internal_2_$__cuda_sm3x_div_rn_noftz_f32_slowpath,@function
        .size           $__internal_2_$__cuda_sm3x_div_rn_noftz_f32_slowpath,(.L_x_69 - $__internal_2_$__cuda_sm3x_div_rn_noftz_f32_slowpath)
$__internal_2_$__cuda_sm3x_div_rn_noftz_f32_slowpath:
[----:B------:R-:W-:Y:S01]  /*1b90*/  SHF.R.U32.HI R10, RZ, 0x17, R9 ;  /* 0x00000017ff0a7819 */ /* 0x000fe20000011609 */
[----:B------:R-:W-:Y:S01]  /*1ba0*/  BSSY.RECONVERGENT B1, `(.L_x_54) ;  /* 0x0000062000017945 */ /* 0x000fe20003800200 */
[----:B------:R-:W-:Y:S02]  /*1bb0*/  SHF.R.U32.HI R11, RZ, 0x17, R2 ;  /* 0x00000017ff0b7819 */ /* 0x000fe40000011602 */
[----:B------:R-:W-:Y:S02]  /*1bc0*/  LOP3.LUT R10, R10, 0xff, RZ, 0xc0, !PT ;  /* 0x000000ff0a0a7812 */ /* 0x000fe400078ec0ff */
[----:B------:R-:W-:-:S03]  /*1bd0*/  LOP3.LUT R17, R11, 0xff, RZ, 0xc0, !PT ;  /* 0x000000ff0b117812 */ /* 0x000fc600078ec0ff */
[----:B------:R-:W-:Y:S02]  /*1be0*/  VIADD R16, R10, 0xffffffff ;  /* 0xffffffff0a107836 */ /* 0x000fe40000000000 */
[----:B------:R-:W-:-:S03]  /*1bf0*/  VIADD R14, R17, 0xffffffff ;  /* 0xffffffff110e7836 */ /* 0x000fc60000000000 */
[----:B------:R-:W-:-:S04]  /*1c00*/  ISETP.GT.U32.AND P0, PT, R16, 0xfd, PT ;  /* 0x000000fd1000780c */ /* 0x000fc80003f04070 */
[----:B------:R-:W-:-:S13]  /*1c10*/  ISETP.GT.U32.OR P0, PT, R14, 0xfd, P0 ;  /* 0x000000fd0e00780c */ /* 0x000fda0000704470 */
[----:B------:R-:W-:Y:S01]  /*1c20*/  @!P0 IMAD.MOV.U32 R11, RZ, RZ, RZ ;  /* 0x000000ffff0b8224 */ /* 0x000fe200078e00ff */
[----:B------:R-:W-:Y:S06]  /*1c30*/  @!P0 BRA `(.L_x_55) ;  /* 0x00000000005c8947 */ /* 0x000fec0003800000 */
[----:B------:R-:W-:Y:S02]  /*1c40*/  FSETP.GTU.FTZ.AND P0, PT, |R2|, +INF , PT ;  /* 0x7f8000000200780b */ /* 0x000fe40003f1c200 */
[----:B------:R-:W-:-:S04]  /*1c50*/  FSETP.GTU.FTZ.AND P1, PT, |R9|, +INF , PT ;  /* 0x7f8000000900780b */ /* 0x000fc80003f3c200 */
[----:B------:R-:W-:-:S13]  /*1c60*/  PLOP3.LUT P0, PT, P0, P1, PT, 0xf8, 0x8f ;  /* 0x00000000008f781c */ /* 0x000fda0000703f70 */
[----:B------:R-:W-:Y:S05]  /*1c70*/  @P0 BRA `(.L_x_56) ;  /* 0x00000004004c0947 */ /* 0x000fea0003800000 */
[----:B------:R-:W-:-:S13]  /*1c80*/  LOP3.LUT P0, RZ, R9, 0x7fffffff, R2, 0xc8, !PT ;  /* 0x7fffffff09ff7812 */ /* 0x000fda000780c802 */
[----:B------:R-:W-:Y:S05]  /*1c90*/  @!P0 BRA `(.L_x_57) ;  /* 0x00000004003c8947 */ /* 0x000fea0003800000 */
[C---:B------:R-:W-:Y:S02]  /*1ca0*/  FSETP.NEU.FTZ.AND P1, PT, |R2|.reuse, +INF , PT ;  /* 0x7f8000000200780b */ /* 0x040fe40003f3d200 */
[----:B------:R-:W-:Y:S02]  /*1cb0*/  FSETP.NEU.FTZ.AND P2, PT, |R9|, +INF , PT ;  /* 0x7f8000000900780b */ /* 0x000fe40003f5d200 */
[----:B------:R-:W-:-:S11]  /*1cc0*/  FSETP.NEU.FTZ.AND P0, PT, |R2|, +INF , PT ;  /* 0x7f8000000200780b */ /* 0x000fd60003f1d200 */
[----:B------:R-:W-:Y:S05]  /*1cd0*/  @!P2 BRA !P1, `(.L_x_57) ;  /* 0x00000004002ca947 */ /* 0x000fea0004800000 */
[----:B------:R-:W-:-:S04]  /*1ce0*/  LOP3.LUT P1, RZ, R2, 0x7fffffff, RZ, 0xc0, !PT ;  /* 0x7fffffff02ff7812 */ /* 0x000fc8000782c0ff */
[----:B------:R-:W-:-:S13]  /*1cf0*/  PLOP3.LUT P1, PT, P2, P1, PT, 0x2f, 0xf2 ;  /* 0x0000000000f2781c */ /* 0x000fda0001722577 */
[----:B------:R-:W-:Y:S05]  /*1d00*/  @P1 BRA `(.L_x_58) ;  /* 0x0000000400181947 */ /* 0x000fea0003800000 */
[----:B------:R-:W-:-:S04]  /*1d10*/  LOP3.LUT P1, RZ, R9, 0x7fffffff, RZ, 0xc0, !PT ;  /* 0x7fffffff09ff7812 */ /* 0x000fc8000782c0ff */
[----:B------:R-:W-:-:S13]  /*1d20*/  PLOP3.LUT P0, PT, P0, P1, PT, 0x2f, 0xf2 ;  /* 0x0000000000f2781c */ /* 0x000fda0000702577 */
[----:B------:R-:W-:Y:S05]  /*1d30*/  @P0 BRA `(.L_x_59) ;  /* 0x0000000400000947 */ /* 0x000fea0003800000 */
[----:B------:R-:W-:Y:S02]  /*1d40*/  ISETP.GE.AND P0, PT, R14, RZ, PT ;  /* 0x000000ff0e00720c */ /* 0x000fe40003f06270 */
[----:B------:R-:W-:-:S11]  /*1d50*/  ISETP.GE.AND P1, PT, R16, RZ, PT ;  /* 0x000000ff1000720c */ /* 0x000fd60003f26270 */
[----:B------:R-:W-:Y:S02]  /*1d60*/  @P0 IMAD.MOV.U32 R11, RZ, RZ, RZ ;  /* 0x000000ffff0b0224 */ /* 0x000fe400078e00ff */
[----:B------:R-:W-:Y:S01]  /*1d70*/  @!P0 FFMA R2, R2, 1.84467440737095516160e+19, RZ ;  /* 0x5f80000002028823 */ /* 0x000fe200000000ff */
[----:B------:R-:W-:Y:S02]  /*1d80*/  @!P0 IMAD.MOV.U32 R11, RZ, RZ, -0x40 ;  /* 0xffffffc0ff0b8424 */ /* 0x000fe400078e00ff */
[----:B------:R-:W-:-:S03]  /*1d90*/  @!P1 FFMA R9, R9, 1.84467440737095516160e+19, RZ ;  /* 0x5f80000009099823 */ /* 0x000fc600000000ff */
[----:B------:R-:W-:-:S07]  /*1da0*/  @!P1 IADD3 R11, PT, PT, R11, 0x40, RZ ;  /* 0x000000400b0b9810 */ /* 0x000fce0007ffe0ff */
.L_x_55:
[----:B------:R-:W-:Y:S01]  /*1db0*/  LEA R14, R10, 0xc0800000, 0x17 ;  /* 0xc08000000a0e7811 */ /* 0x000fe200078eb8ff */
[----:B------:R-:W-:Y:S01]  /*1dc0*/  VIADD R17, R17, 0xffffff81 ;  /* 0xffffff8111117836 */ /* 0x000fe20000000000 */
[----:B------:R-:W-:Y:S03]  /*1dd0*/  BSSY.RECONVERGENT B2, `(.L_x_60) ;  /* 0x0000035000027945 */ /* 0x000fe60003800200 */
[----:B------:R-:W-:Y:S02]  /*1de0*/  IMAD.IADD R16, R9, 0x1, -R14 ;  /* 0x0000000109107824 */ /* 0x000fe400078e0a0e */
[C---:B------:R-:W-:Y:S02]  /*1df0*/  IMAD R2, R17.reuse, -0x800000, R2 ;  /* 0xff80000011027824 */ /* 0x040fe400078e0202 */
[----:B------:R0:W1:Y:S01]  /*1e00*/  MUFU.RCP R9, R16 ;  /* 0x0000001000097308 */ /* 0x0000620000001000 */
[----:B------:R-:W-:Y:S01]  /*1e10*/  FADD.FTZ R21, -R16, -RZ ;  /* 0x800000ff10157221 */ /* 0x000fe20000010100 */
[----:B0-----:R-:W-:-:S05]  /*1e20*/  IADD3 R16, PT, PT, R17, 0x7f, -R10 ;  /* 0x0000007f11107810 */ /* 0x001fca0007ffe80a */
[----:B------:R-:W-:Y:S02]  /*1e30*/  IMAD.IADD R11, R16, 0x1, R11 ;  /* 0x00000001100b7824 */ /* 0x000fe400078e020b */
[----:B-1----:R-:W-:-:S04]  /*1e40*/  FFMA R14, R9, R21, 1 ;  /* 0x3f800000090e7423 */ /* 0x002fc80000000015 */
[----:B------:R-:W-:-:S04]  /*1e50*/  FFMA R9, R9, R14, R9 ;  /* 0x0000000e09097223 */ /* 0x000fc80000000009 */
[----:B------:R-:W-:-:S04]  /*1e60*/  FFMA R14, R2, R9, RZ ;  /* 0x00000009020e7223 */ /* 0x000fc800000000ff */
[----:B------:R-:W-:-:S04]  /*1e70*/  FFMA R18, R21, R14, R2 ;  /* 0x0000000e15127223 */ /* 0x000fc80000000002 */
[----:B------:R-:W-:-:S04]  /*1e80*/  FFMA R14, R9, R18, R14 ;  /* 0x00000012090e7223 */ /* 0x000fc8000000000e */
[----:B------:R-:W-:-:S04]  /*1e90*/  FFMA R21, R21, R14, R2 ;  /* 0x0000000e15157223 */ /* 0x000fc80000000002 */
[----:B------:R-:W-:-:S05]  /*1ea0*/  FFMA R2, R9, R21, R14 ;  /* 0x0000001509027223 */ /* 0x000fca000000000e */
[----:B------:R-:W-:-:S04]  /*1eb0*/  SHF.R.U32.HI R10, RZ, 0x17, R2 ;  /* 0x00000017ff0a7819 */ /* 0x000fc80000011602 */
[----:B------:R-:W-:-:S05]  /*1ec0*/  LOP3.LUT R10, R10, 0xff, RZ, 0xc0, !PT ;  /* 0x000000ff0a0a7812 */ /* 0x000fca00078ec0ff */
[----:B------:R-:W-:-:S04]  /*1ed0*/  IMAD.IADD R16, R10, 0x1, R11 ;  /* 0x000000010a107824 */ /* 0x000fc800078e020b */
[----:B------:R-:W-:-:S05]  /*1ee0*/  VIADD R10, R16, 0xffffffff ;  /* 0xffffffff100a7836 */ /* 0x000fca0000000000 */
[----:B------:R-:W-:-:S13]  /*1ef0*/  ISETP.GE.U32.AND P0, PT, R10, 0xfe, PT ;  /* 0x000000fe0a00780c */ /* 0x000fda0003f06070 */
[----:B------:R-:W-:Y:S05]  /*1f00*/  @!P0 BRA `(.L_x_61) ;  /* 0x0000000000808947 */ /* 0x000fea0003800000 */
[----:B------:R-:W-:-:S13]  /*1f10*/  ISETP.GT.AND P0, PT, R16, 0xfe, PT ;  /* 0x000000fe1000780c */ /* 0x000fda0003f04270 */
[----:B------:R-:W-:Y:S05]  /*1f20*/  @P0 BRA `(.L_x_62) ;  /* 0x00000000006c0947 */ /* 0x000fea0003800000 */
[----:B------:R-:W-:-:S13]  /*1f30*/  ISETP.GE.AND P0, PT, R16, 0x1, PT ;  /* 0x000000011000780c */ /* 0x000fda0003f06270 */
[----:B------:R-:W-:Y:S05]  /*1f40*/  @P0 BRA `(.L_x_63) ;  /* 0x0000000000740947 */ /* 0x000fea0003800000 */
[----:B------:R-:W-:Y:S02]  /*1f50*/  ISETP.GE.AND P0, PT, R16, -0x18, PT ;  /* 0xffffffe81000780c */ /* 0x000fe40003f06270 */
[----:B------:R-:W-:-:S11]  /*1f60*/  LOP3.LUT R2, R2, 0x80000000, RZ, 0xc0, !PT ;  /* 0x8000000002027812 */ /* 0x000fd600078ec0ff */
[----:B------:R-:W-:Y:S05]  /*1f70*/  @!P0 BRA `(.L_x_63) ;  /* 0x0000000000688947 */ /* 0x000fea0003800000 */
[CCC-:B------:R-:W-:Y:S01]  /*1f80*/  FFMA.RZ R10, R9.reuse, R21.reuse, R14.reuse ;  /* 0x00000015090a7223 */ /* 0x1c0fe2000000c00e */
[C---:B------:R-:W-:Y:S02]  /*1f90*/  ISETP.NE.AND P2, PT, R16.reuse, RZ, PT ;  /* 0x000000ff1000720c */ /* 0x040fe40003f45270 */
[----:B------:R-:W-:Y:S02]  /*1fa0*/  ISETP.NE.AND P1, PT, R16, RZ, PT ;  /* 0x000000ff1000720c */ /* 0x000fe40003f25270 */
[----:B------:R-:W-:Y:S01]  /*1fb0*/  LOP3.LUT R11, R10, 0x7fffff, RZ, 0xc0, !PT ;  /* 0x007fffff0a0b7812 */ /* 0x000fe200078ec0ff */
[CCC-:B------:R-:W-:Y:S01]  /*1fc0*/  FFMA.RP R10, R9.reuse, R21.reuse, R14.reuse ;  /* 0x00000015090a7223 */ /* 0x1c0fe2000000800e */
[----:B------:R-:W-:Y:S01]  /*1fd0*/  FFMA.RM R9, R9, R21, R14 ;  /* 0x0000001509097223 */ /* 0x000fe2000000400e */
[----:B------:R-:W-:Y:S01]  /*1fe0*/  IADD3 R14, PT, PT, R16, 0x20, RZ ;  /* 0x00000020100e7810 */ /* 0x000fe20007ffe0ff */
[----:B------:R-:W-:Y:S01]  /*1ff0*/  IMAD.MOV R16, RZ, RZ, -R16 ;  /* 0x000000ffff107224 */ /* 0x000fe200078e0a10 */
[----:B------:R-:W-:-:S02]  /*2000*/  LOP3.LUT R11, R11, 0x800000, RZ, 0xfc, !PT ;  /* 0x008000000b0b7812 */ /* 0x000fc400078efcff */
[----:B------:R-:W-:Y:S02]  /*2010*/  FSETP.NEU.FTZ.AND P0, PT, R10, R9, PT ;  /* 0x000000090a00720b */ /* 0x000fe40003f1d000 */
[----:B------:R-:W-:Y:S02]  /*2020*/  SHF.L.U32 R14, R11, R14, RZ ;  /* 0x0000000e0b0e7219 */ /* 0x000fe400000006ff */
[----:B------:R-:W-:Y:S02]  /*2030*/  SEL R10, R16, RZ, P2 ;  /* 0x000000ff100a7207 */ /* 0x000fe40001000000 */
[----:B------:R-:W-:Y:S02]  /*2040*/  ISETP.NE.AND P1, PT, R14, RZ, P1 ;  /* 0x000000ff0e00720c */ /* 0x000fe40000f25270 */
[----:B------:R-:W-:Y:S02]  /*2050*/  SHF.R.U32.HI R10, RZ, R10, R11 ;  /* 0x0000000aff0a7219 */ /* 0x000fe4000001160b */
[----:B------:R-:W-:-:S02]  /*2060*/  PLOP3.LUT P0, PT, P0, P1, PT, 0xf8, 0x8f ;  /* 0x00000000008f781c */ /* 0x000fc40000703f70 */
[----:B------:R-:W-:Y:S02]  /*2070*/  SHF.R.U32.HI R14, RZ, 0x1, R10 ;  /* 0x00000001ff0e7819 */ /* 0x000fe4000001160a */
[----:B------:R-:W-:-:S04]  /*2080*/  SEL R9, RZ, 0x1, !P0 ;  /* 0x00000001ff097807 */ /* 0x000fc80004000000 */
[----:B------:R-:W-:-:S04]  /*2090*/  LOP3.LUT R9, R9, 0x1, R14, 0xf8, !PT ;  /* 0x0000000109097812 */ /* 0x000fc800078ef80e */
[----:B------:R-:W-:-:S05]  /*20a0*/  LOP3.LUT R9, R9, R10, RZ, 0xc0, !PT ;  /* 0x0000000a09097212 */ /* 0x000fca00078ec0ff */
[----:B------:R-:W-:-:S05]  /*20b0*/  IMAD.IADD R9, R14, 0x1, R9 ;  /* 0x000000010e097824 */ /* 0x000fca00078e0209 */
[----:B------:R-:W-:Y:S01]  /*20c0*/  LOP3.LUT R2, R9, R2, RZ, 0xfc, !PT ;  /* 0x0000000209027212 */ /* 0x000fe200078efcff */
[----:B------:R-:W-:Y:S06]  /*20d0*/  BRA `(.L_x_63) ;  /* 0x0000000000107947 */ /* 0x000fec0003800000 */
.L_x_62:
[----:B------:R-:W-:-:S04]  /*20e0*/  LOP3.LUT R2, R2, 0x80000000, RZ, 0xc0, !PT ;  /* 0x8000000002027812 */ /* 0x000fc800078ec0ff */
[----:B------:R-:W-:Y:S01]  /*20f0*/  LOP3.LUT R2, R2, 0x7f800000, RZ, 0xfc, !PT ;  /* 0x7f80000002027812 */ /* 0x000fe200078efcff */
[----:B------:R-:W-:Y:S06]  /*2100*/  BRA `(.L_x_63) ;  /* 0x0000000000047947 */ /* 0x000fec0003800000 */
.L_x_61:
[----:B------:R-:W-:-:S07]  /*2110*/  IMAD R2, R11, 0x800000, R2 ;  /* 0x008000000b027824 */ /* 0x000fce00078e0202 */
.L_x_63:
[----:B------:R-:W-:Y:S05]  /*2120*/  BSYNC.RECONVERGENT B2 ;  /* 0x0000000000027941 */ /* 0x000fea0003800200 */
.L_x_60:
[----:B------:R-:W-:Y:S05]  /*2130*/  BRA `(.L_x_64) ;  /* 0x0000000000207947 */ /* 0x000fea0003800000 */
.L_x_59:
[----:B------:R-:W-:-:S04]  /*2140*/  LOP3.LUT R2, R9, 0x80000000, R2, 0x48, !PT ;  /* 0x8000000009027812 */ /* 0x000fc800078e4802 */
[----:B------:R-:W-:Y:S01]  /*2150*/  LOP3.LUT R2, R2, 0x7f800000, RZ, 0xfc, !PT ;  /* 0x7f80000002027812 */ /* 0x000fe200078efcff */
[----:B------:R-:W-:Y:S06]  /*2160*/  BRA `(.L_x_64) ;  /* 0x0000000000147947 */ /* 0x000fec0003800000 */
.L_x_58:
[----:B------:R-:W-:Y:S01]  /*2170*/  LOP3.LUT R2, R9, 0x80000000, R2, 0x48, !PT ;  /* 0x8000000009027812 */ /* 0x000fe200078e4802 */
[----:B------:R-:W-:Y:S06]  /*2180*/  BRA `(.L_x_64) ;  /* 0x00000000000c7947 */ /* 0x000fec0003800000 */
.L_x_57:
[----:B------:R-:W0:Y:S01]  /*2190*/  MUFU.RSQ R2, -QNAN ;  /* 0xffc0000000027908 */ /* 0x000e220000001400 */
[----:B------:R-:W-:Y:S05]  /*21a0*/  BRA `(.L_x_64) ;  /* 0x0000000000047947 */ /* 0x000fea0003800000 */
.L_x_56:
[----:B------:R-:W-:-:S07]  /*21b0*/  FADD.FTZ R2, R2, R9 ;  /* 0x0000000902027221 */ /* 0x000fce0000010000 */
.L_x_64:
[----:B------:R-:W-:Y:S05]  /*21c0*/  BSYNC.RECONVERGENT B1 ;  /* 0x0000000000017941 */ /* 0x000fea0003800200 */
.L_x_54:
[----:B------:R-:W-:-:S04]  /*21d0*/  IMAD.MOV.U32 R9, RZ, RZ, 0x0 ;  /* 0x00000000ff097424 */ /* 0x000fc800078e00ff */
[----:B0-----:R-:W-:Y:S05]  /*21e0*/  RET.REL.NODEC R8 `(_Z8pmlparamiiiP7pmlayer) ;  /* 0xffffffdc08847950 */ /* 0x001fea0003c3ffff */
.L_x_65:
        /* <DEDUP_REMOVED lines=9> */
.L_x_69:


//--------------------- .nv.global.init           --------------------------
	.section	.nv.global.init,"aw",@progbits
	.align	16
.nv.global.init:
	.type		__cudart_sin_cos_coeffs,@object
	.size		__cudart_sin_cos_coeffs,(__cudart_i2opi_d - __cudart_sin_cos_coeffs)
__cudart_sin_cos_coeffs:
        /*0000*/ 	.byte	0x46, 0xd2, 0xb0, 0x2c, 0xf1, 0xe5, 0x5a, 0xbe, 0x92, 0xe3, 0xac, 0x69, 0xe3, 0x1d, 0xc7, 0x3e
        /*0010*/ 	.byte	0xa1, 0x62, 0xdb, 0x19, 0xa0, 0x01, 0x2a, 0xbf, 0x18, 0x08, 0x11, 0x11, 0x11, 0x11, 0x81, 0x3f
        /*0020*/ 	.byte	0x54, 0x55, 0x55, 0x55, 0x55, 0x55, 0xc5, 0xbf, 0x00, 0x00, 0x00, 0x00, 0x00, 0x00, 0x00, 0x00
        /*0030*/ 	.byte	0x00, 0x00, 0x00, 0x00, 0x00, 0x00, 0x00, 0x00, 0x64, 0x81, 0xfd, 0x20, 0x83, 0xff, 0xa8, 0xbd
        /*0040*/ 	.byte	0x28, 0x85, 0xef, 0xc1, 0xa7, 0xee, 0x21, 0x3e, 0xd9, 0xe6, 0x06, 0x8e, 0x4f, 0x7e, 0x92, 0xbe
        /*0050*/ 	.byte	0xe9, 0xbc, 0xdd, 0x19, 0xa0, 0x01, 0xfa, 0x3e, 0x47, 0x5d, 0xc1, 0x16, 0x6c, 0xc1, 0x56, 0xbf
        /*0060*/ 	.byte	0x51, 0x55, 0x55, 0x55, 0x55, 0x55, 0xa5, 0x3f, 0x00, 0x00, 0x00, 0x00, 0x00, 0x00, 0xe0, 0xbf
        /*0070*/ 	.byte	0x00, 0x00, 0x00, 0x00, 0x00, 0x00, 0xf0, 0x3f, 0x00, 0x00, 0x00, 0x00, 0x00, 0x00, 0x00, 0x00
	.type		__cudart_i2opi_d,@object
	.size		__cudart_i2opi_d,(.L_0 - __cudart_i2opi_d)
__cudart_i2opi_d:
        /* <DEDUP_REMOVED lines=9> */
.L_0:


//--------------------- .nv.shared.reserved.0     --------------------------
	.section	.nv.shared.reserved.0,"aw",@nobits
	.weak		__nv_reservedSMEM_offset_0_alias
	.size		__nv_reservedSMEM_offset_0_alias, 0, 64
	.other		__nv_reservedSMEM_offset_0_alias,@"STO_CUDA_RESERVED_SHARED STV_DEFAULT"
__nv_reservedSMEM_offset_0_alias:
	.zero		0
	.zero		64


//--------------------- .nv.constant0._Z6hfieldiiP7pmlayerPfS1_S1_S1_S1_ --------------------------
	.section	.nv.constant0._Z6hfieldiiP7pmlayerPfS1_S1_S1_S1_,"a",@progbits
	.sectionflags	@""
	.align	4
.nv.constant0._Z6hfieldiiP7pmlayerPfS1_S1_S1_S1_:
	.zero		952


//--------------------- .nv.constant0._Z6efieldiiPfS_S_ --------------------------
	.section	.nv.constant0._Z6efieldiiPfS_S_,"a",@progbits
	.sectionflags	@""
	.align	4
.nv.constant0._Z6efieldiiPfS_S_:
	.zero		928


//--------------------- .nv.constant0._Z6dfieldiiiP7pmlayerPfS1_S1_ --------------------------
	.section	.nv.constant0._Z6dfieldiiiP7pmlayerPfS1_S1_,"a",@progbits
	.sectionflags	@""
	.align	4
.nv.constant0._Z6dfieldiiiP7pmlayerPfS1_S1_:
	.zero		944


//--------------------- .nv.constant0._Z8pmlparamiiiP7pmlayer --------------------------
	.section	.nv.constant0._Z8pmlparamiiiP7pmlayer,"a",@progbits
	.sectionflags	@""
	.align	4
.nv.constant0._Z8pmlparamiiiP7pmlayer:
	.zero		920


//--------------------- SYMBOLS --------------------------

	.type		.nv.reservedSmem.offset0,@object
	.size		.nv.reservedSmem.offset0,0x4
